//
// Generated by NVIDIA NVVM Compiler
//
// Compiler Build ID: CL-36424714
// Cuda compilation tools, release 13.0, V13.0.88
// Based on NVVM 20.0.0
//

.version 9.0
.target sm_100
.address_size 64

	// .globl	_Z16MergeBasicKernelPiiS_iS_

.visible .entry _Z16MergeBasicKernelPiiS_iS_(
	.param .u64 .ptr .align 1 _Z16MergeBasicKernelPiiS_iS__param_0,
	.param .u32 _Z16MergeBasicKernelPiiS_iS__param_1,
	.param .u64 .ptr .align 1 _Z16MergeBasicKernelPiiS_iS__param_2,
	.param .u32 _Z16MergeBasicKernelPiiS_iS__param_3,
	.param .u64 .ptr .align 1 _Z16MergeBasicKernelPiiS_iS__param_4
)
{
	.reg .pred 	%p<39>;
	.reg .b32 	%r<159>;
	.reg .b64 	%rd<87>;

	ld.param.u64 	%rd26, [_Z16MergeBasicKernelPiiS_iS__param_0];
	ld.param.u32 	%r67, [_Z16MergeBasicKernelPiiS_iS__param_1];
	ld.param.u64 	%rd27, [_Z16MergeBasicKernelPiiS_iS__param_2];
	ld.param.u32 	%r68, [_Z16MergeBasicKernelPiiS_iS__param_3];
	ld.param.u64 	%rd28, [_Z16MergeBasicKernelPiiS_iS__param_4];
	cvta.to.global.u64 	%rd1, %rd28;
	cvta.to.global.u64 	%rd2, %rd27;
	cvta.to.global.u64 	%rd3, %rd26;
	mov.u32 	%r69, %ctaid.x;
	mov.u32 	%r70, %ntid.x;
	mul.lo.s32 	%r1, %r69, %r70;
	add.s32 	%r2, %r68, %r67;
	mov.u32 	%r71, %nctaid.x;
	mul.lo.s32 	%r3, %r70, %r71;
	rem.s32 	%r72, %r2, %r3;
	setp.ne.s32 	%p1, %r72, 0;
	@%p1 bra 	$L__BB0_2;
	div.s32 	%r135, %r2, %r3;
	bra.uni 	$L__BB0_3;
$L__BB0_2:
	div.s32 	%r73, %r2, %r3;
	add.s32 	%r135, %r73, 1;
$L__BB0_3:
	mov.u32 	%r74, %tid.x;
	add.s32 	%r75, %r1, %r74;
	mul.lo.s32 	%r7, %r135, %r75;
	add.s32 	%r76, %r7, %r135;
	min.s32 	%r8, %r76, %r2;
	min.s32 	%r136, %r7, %r67;
	sub.s32 	%r137, %r7, %r136;
	setp.lt.s32 	%p2, %r7, %r68;
	sub.s32 	%r77, %r7, %r68;
	selp.b32 	%r138, 0, %r77, %p2;
	setp.lt.s32 	%p3, %r7, %r67;
	sub.s32 	%r78, %r7, %r67;
	selp.b32 	%r139, 0, %r78, %p3;
$L__BB0_4:
	mov.u32 	%r14, %r137;
	mov.u32 	%r13, %r136;
	setp.lt.s32 	%p4, %r13, 1;
	setp.ge.s32 	%p5, %r14, %r68;
	or.pred  	%p6, %p4, %p5;
	@%p6 bra 	$L__BB0_7;
	add.s32 	%r79, %r13, -1;
	mul.wide.u32 	%rd29, %r79, 4;
	add.s64 	%rd30, %rd3, %rd29;
	ld.global.u32 	%r80, [%rd30];
	mul.wide.s32 	%rd31, %r14, 4;
	add.s64 	%rd32, %rd2, %rd31;
	ld.global.u32 	%r81, [%rd32];
	setp.le.s32 	%p7, %r80, %r81;
	@%p7 bra 	$L__BB0_7;
	sub.s32 	%r132, %r13, %r138;
	add.s32 	%r133, %r132, 1;
	shr.s32 	%r134, %r133, 1;
	add.s32 	%r137, %r134, %r14;
	sub.s32 	%r136, %r13, %r134;
	mov.u32 	%r139, %r14;
	bra.uni 	$L__BB0_4;
$L__BB0_7:
	setp.lt.s32 	%p8, %r14, 1;
	setp.ge.s32 	%p9, %r13, %r67;
	mul.wide.s32 	%rd33, %r13, 4;
	add.s64 	%rd4, %rd3, %rd33;
	or.pred  	%p10, %p9, %p8;
	@%p10 bra 	$L__BB0_10;
	add.s32 	%r82, %r14, -1;
	mul.wide.u32 	%rd34, %r82, 4;
	add.s64 	%rd35, %rd2, %rd34;
	ld.global.u32 	%r83, [%rd35];
	ld.global.u32 	%r84, [%rd4];
	setp.lt.s32 	%p11, %r83, %r84;
	@%p11 bra 	$L__BB0_10;
	sub.s32 	%r85, %r14, %r139;
	add.s32 	%r86, %r85, 1;
	shr.s32 	%r87, %r86, 1;
	add.s32 	%r136, %r87, %r13;
	sub.s32 	%r137, %r14, %r87;
	mov.u32 	%r138, %r13;
	bra.uni 	$L__BB0_4;
$L__BB0_10:
	min.s32 	%r140, %r8, %r67;
	sub.s32 	%r141, %r8, %r140;
	setp.lt.s32 	%p12, %r8, %r68;
	sub.s32 	%r88, %r8, %r68;
	selp.b32 	%r142, 0, %r88, %p12;
	setp.lt.s32 	%p13, %r8, %r67;
	sub.s32 	%r89, %r8, %r67;
	selp.b32 	%r143, 0, %r89, %p13;
$L__BB0_11:
	mov.u32 	%r26, %r141;
	mov.u32 	%r25, %r140;
	setp.lt.s32 	%p14, %r25, 1;
	setp.ge.s32 	%p15, %r26, %r68;
	or.pred  	%p16, %p14, %p15;
	@%p16 bra 	$L__BB0_14;
	add.s32 	%r90, %r25, -1;
	mul.wide.u32 	%rd36, %r90, 4;
	add.s64 	%rd37, %rd3, %rd36;
	ld.global.u32 	%r91, [%rd37];
	mul.wide.s32 	%rd38, %r26, 4;
	add.s64 	%rd39, %rd2, %rd38;
	ld.global.u32 	%r92, [%rd39];
	setp.le.s32 	%p17, %r91, %r92;
	@%p17 bra 	$L__BB0_14;
	sub.s32 	%r129, %r25, %r142;
	add.s32 	%r130, %r129, 1;
	shr.s32 	%r131, %r130, 1;
	add.s32 	%r141, %r131, %r26;
	sub.s32 	%r140, %r25, %r131;
	mov.u32 	%r143, %r26;
	bra.uni 	$L__BB0_11;
$L__BB0_14:
	setp.lt.s32 	%p18, %r26, 1;
	setp.ge.s32 	%p19, %r25, %r67;
	or.pred  	%p20, %p19, %p18;
	@%p20 bra 	$L__BB0_17;
	add.s32 	%r93, %r26, -1;
	mul.wide.u32 	%rd40, %r93, 4;
	add.s64 	%rd41, %rd2, %rd40;
	ld.global.u32 	%r94, [%rd41];
	mul.wide.s32 	%rd42, %r25, 4;
	add.s64 	%rd43, %rd3, %rd42;
	ld.global.u32 	%r95, [%rd43];
	setp.lt.s32 	%p21, %r94, %r95;
	@%p21 bra 	$L__BB0_17;
	sub.s32 	%r96, %r26, %r143;
	add.s32 	%r97, %r96, 1;
	shr.s32 	%r98, %r97, 1;
	add.s32 	%r140, %r98, %r25;
	sub.s32 	%r141, %r26, %r98;
	mov.u32 	%r142, %r25;
	bra.uni 	$L__BB0_11;
$L__BB0_17:
	sub.s32 	%r100, %r7, %r13;
	sub.s32 	%r33, %r25, %r13;
	cvt.s64.s32 	%rd5, %r100;
	add.s32 	%r101, %r100, %r25;
	sub.s32 	%r34, %r8, %r101;
	min.s32 	%r102, %r33, %r34;
	setp.lt.s32 	%p22, %r102, 1;
	mov.b32 	%r147, 0;
	mov.u32 	%r148, %r147;
	mov.u32 	%r149, %r147;
	@%p22 bra 	$L__BB0_20;
	mul.wide.s32 	%rd44, %r7, 4;
	add.s64 	%rd6, %rd1, %rd44;
	shl.b64 	%rd45, %rd5, 2;
	add.s64 	%rd7, %rd2, %rd45;
	mov.b32 	%r149, 0;
	mov.u32 	%r148, %r149;
	mov.u32 	%r147, %r149;
$L__BB0_19:
	mul.wide.u32 	%rd46, %r147, 4;
	add.s64 	%rd47, %rd4, %rd46;
	ld.global.u32 	%r104, [%rd47];
	mul.wide.u32 	%rd48, %r148, 4;
	add.s64 	%rd49, %rd7, %rd48;
	ld.global.u32 	%r106, [%rd49];
	setp.gt.s32 	%p23, %r104, %r106;
	setp.le.s32 	%p24, %r104, %r106;
	selp.u32 	%r108, 1, 0, %p24;
	add.s32 	%r147, %r147, %r108;
	selp.u32 	%r109, 1, 0, %p23;
	add.s32 	%r148, %r148, %r109;
	min.s32 	%r110, %r104, %r106;
	mul.wide.u32 	%rd50, %r149, 4;
	add.s64 	%rd51, %rd6, %rd50;
	st.global.u32 	[%rd51], %r110;
	add.s32 	%r149, %r149, 1;
	setp.lt.s32 	%p25, %r147, %r33;
	setp.lt.s32 	%p26, %r148, %r34;
	and.pred  	%p27, %p25, %p26;
	@%p27 bra 	$L__BB0_19;
$L__BB0_20:
	setp.eq.s32 	%p28, %r147, %r33;
	@%p28 bra 	$L__BB0_28;
	setp.ge.s32 	%p29, %r147, %r33;
	@%p29 bra 	$L__BB0_35;
	add.s32 	%r44, %r147, %r13;
	sub.s32 	%r111, %r25, %r44;
	and.b32  	%r45, %r111, 3;
	setp.eq.s32 	%p30, %r45, 0;
	@%p30 bra 	$L__BB0_25;
	mul.wide.s32 	%rd52, %r7, 4;
	mul.wide.u32 	%rd53, %r149, 4;
	add.s64 	%rd54, %rd52, %rd53;
	add.s64 	%rd83, %rd1, %rd54;
	mul.wide.u32 	%rd55, %r147, 4;
	add.s64 	%rd56, %rd3, %rd55;
	add.s64 	%rd82, %rd56, %rd33;
	neg.s32 	%r150, %r45;
	add.s32 	%r149, %r149, %r45;
	add.s32 	%r147, %r147, %r45;
$L__BB0_24:
	.pragma "nounroll";
	ld.global.u32 	%r112, [%rd82];
	st.global.u32 	[%rd83], %r112;
	add.s64 	%rd83, %rd83, 4;
	add.s64 	%rd82, %rd82, 4;
	add.s32 	%r150, %r150, 1;
	setp.ne.s32 	%p31, %r150, 0;
	@%p31 bra 	$L__BB0_24;
$L__BB0_25:
	sub.s32 	%r113, %r44, %r25;
	setp.gt.u32 	%p32, %r113, -4;
	@%p32 bra 	$L__BB0_35;
	add.s64 	%rd14, %rd4, 8;
	mul.wide.s32 	%rd60, %r7, 4;
	mul.wide.u32 	%rd61, %r149, 4;
	add.s64 	%rd62, %rd60, %rd61;
	add.s64 	%rd63, %rd62, %rd1;
	add.s64 	%rd86, %rd63, 8;
$L__BB0_27:
	mul.wide.s32 	%rd64, %r147, 4;
	add.s64 	%rd65, %rd14, %rd64;
	ld.global.u32 	%r114, [%rd65+-8];
	st.global.u32 	[%rd86+-8], %r114;
	ld.global.u32 	%r115, [%rd65+-4];
	st.global.u32 	[%rd86+-4], %r115;
	ld.global.u32 	%r116, [%rd65];
	st.global.u32 	[%rd86], %r116;
	add.s32 	%r147, %r147, 4;
	ld.global.u32 	%r117, [%rd65+4];
	st.global.u32 	[%rd86+4], %r117;
	add.s64 	%rd86, %rd86, 16;
	setp.lt.s32 	%p33, %r147, %r33;
	@%p33 bra 	$L__BB0_27;
	bra.uni 	$L__BB0_35;
$L__BB0_28:
	setp.ge.s32 	%p34, %r148, %r34;
	@%p34 bra 	$L__BB0_35;
	add.s32 	%r118, %r7, %r148;
	add.s32 	%r53, %r8, %r13;
	add.s32 	%r119, %r118, %r25;
	sub.s32 	%r120, %r53, %r119;
	and.b32  	%r54, %r120, 3;
	setp.eq.s32 	%p35, %r54, 0;
	mov.u32 	%r156, %r148;
	@%p35 bra 	$L__BB0_32;
	mul.wide.s32 	%rd66, %r7, 4;
	mul.wide.u32 	%rd67, %r149, 4;
	add.s64 	%rd68, %rd66, %rd67;
	add.s64 	%rd84, %rd1, %rd68;
	add.s64 	%rd69, %rd2, %rd66;
	sub.s64 	%rd17, %rd69, %rd33;
	neg.s32 	%r153, %r54;
	add.s32 	%r149, %r149, %r54;
	mov.u32 	%r156, %r148;
$L__BB0_31:
	.pragma "nounroll";
	mul.wide.s32 	%rd71, %r156, 4;
	add.s64 	%rd72, %rd17, %rd71;
	add.s32 	%r156, %r156, 1;
	ld.global.u32 	%r121, [%rd72];
	st.global.u32 	[%rd84], %r121;
	add.s64 	%rd84, %rd84, 4;
	add.s32 	%r153, %r153, 1;
	setp.ne.s32 	%p36, %r153, 0;
	@%p36 bra 	$L__BB0_31;
$L__BB0_32:
	sub.s32 	%r122, %r7, %r53;
	add.s32 	%r123, %r148, %r25;
	add.s32 	%r124, %r122, %r123;
	setp.gt.u32 	%p37, %r124, -4;
	@%p37 bra 	$L__BB0_35;
	mul.wide.s32 	%rd73, %r7, 4;
	add.s64 	%rd74, %rd73, %rd2;
	sub.s64 	%rd76, %rd74, %rd33;
	add.s64 	%rd20, %rd76, 8;
	mul.wide.u32 	%rd77, %r149, 4;
	add.s64 	%rd78, %rd73, %rd77;
	add.s64 	%rd79, %rd78, %rd1;
	add.s64 	%rd85, %rd79, 8;
$L__BB0_34:
	mul.wide.s32 	%rd80, %r156, 4;
	add.s64 	%rd81, %rd20, %rd80;
	ld.global.u32 	%r125, [%rd81+-8];
	st.global.u32 	[%rd85+-8], %r125;
	ld.global.u32 	%r126, [%rd81+-4];
	st.global.u32 	[%rd85+-4], %r126;
	ld.global.u32 	%r127, [%rd81];
	st.global.u32 	[%rd85], %r127;
	add.s32 	%r156, %r156, 4;
	ld.global.u32 	%r128, [%rd81+4];
	st.global.u32 	[%rd85+4], %r128;
	add.s64 	%rd85, %rd85, 16;
	setp.lt.s32 	%p38, %r156, %r34;
	@%p38 bra 	$L__BB0_34;
$L__BB0_35:
	ret;

}


// ===== COMPILED SASS (sm_100) =====

	.target	sm_100

	.elftype	@"ET_EXEC"


//--------------------- .note.nv.tkinfo           --------------------------
	.section	.note.nv.tkinfo,"",@"SHT_NOTE"
	.sectionflags	@"SHF_NOTE_NV_TKINFO"
	.tkinfo
        /*0018*/ 	.word	0x00000002
        /*0030*/ 	.string	""
        /*0030*/ 	.string	"ptxas"
        /*0030*/ 	.string	"Cuda compilation tools, release 13.0, V13.0.88"
        /*0030*/ 	.string	"Build cuda_13.0.r13.0/compiler.36424714_0"
        /*0030*/ 	.string	"-arch sm_100 -m 64 "



//--------------------- .note.nv.cuinfo           --------------------------
	.section	.note.nv.cuinfo,"",@"SHT_NOTE"
	.sectionflags	@"SHF_NOTE_NV_CUINFO"
        /*0018*/ 	.short	0x0002
        /*001a*/ 	.short	0x0064
        /*001c*/ 	.short	0x0082
	.zero		2


//--------------------- .nv.info                  --------------------------
	.section	.nv.info,"",@"SHT_CUDA_INFO"
	.align	4


	//----- nvinfo : EIATTR_REGCOUNT
	.align		4
        /*0000*/ 	.byte	0x04, 0x2f
        /*0002*/ 	.short	(.L_1 - .L_0)
	.align		4
.L_0:
        /*0004*/ 	.word	index@(_Z16MergeBasicKernelPiiS_iS_)
        /*0008*/ 	.word	0x00000020


	//----- nvinfo : EIATTR_FRAME_SIZE
	.align		4
.L_1:
        /*000c*/ 	.byte	0x04, 0x11
        /*000e*/ 	.short	(.L_3 - .L_2)
	.align		4
.L_2:
        /*0010*/ 	.word	index@(_Z16MergeBasicKernelPiiS_iS_)
        /*0014*/ 	.word	0x00000000


	//----- nvinfo : EIATTR_MIN_STACK_SIZE
	.align		4
.L_3:
        /*0018*/ 	.byte	0x04, 0x12
        /*001a*/ 	.short	(.L_5 - .L_4)
	.align		4
.L_4:
        /*001c*/ 	.word	index@(_Z16MergeBasicKernelPiiS_iS_)
        /*0020*/ 	.word	0x00000000
.L_5:


//--------------------- .nv.compat                --------------------------
	.section	.nv.compat,"",@"SHT_CUDA_COMPAT_INFO"
	.align	4
        /*0000*/ 	.byte	0x02, 0x09, 0x00, 0x00, 0x02, 0x02, 0x01, 0x00, 0x02, 0x05, 0x05, 0x00, 0x03, 0x07, 0x01, 0x01
        /*0010*/ 	.byte	0x02, 0x03, 0x00, 0x00, 0x02, 0x06, 0x01, 0x00, 0x04, 0x0b, 0x08, 0x00, 0x09, 0x00, 0x00, 0x00
        /*0020*/ 	.byte	0x00, 0x00, 0x00, 0x00


//--------------------- .nv.info._Z16MergeBasicKernelPiiS_iS_ --------------------------
	.section	.nv.info._Z16MergeBasicKernelPiiS_iS_,"",@"SHT_CUDA_INFO"
	.sectionflags	@""
	.align	4


	//----- nvinfo : EIATTR_CUDA_API_VERSION
	.align		4
        /*0000*/ 	.byte	0x04, 0x37
        /*0002*/ 	.short	(.L_7 - .L_6)
.L_6:
        /*0004*/ 	.word	0x00000082


	//----- nvinfo : EIATTR_KPARAM_INFO
	.align		4
.L_7:
        /*0008*/ 	.byte	0x04, 0x17
        /*000a*/ 	.short	(.L_9 - .L_8)
.L_8:
        /*000c*/ 	.word	0x00000000
        /*0010*/ 	.short	0x0004
        /*0012*/ 	.short	0x0020
        /*0014*/ 	.byte	0x00, 0xf5, 0x21, 0x00


	//----- nvinfo : EIATTR_KPARAM_INFO
	.align		4
.L_9:
        /*0018*/ 	.byte	0x04, 0x17
        /*001a*/ 	.short	(.L_11 - .L_10)
.L_10:
        /*001c*/ 	.word	0x00000000
        /*0020*/ 	.short	0x0003
        /*0022*/ 	.short	0x0018
        /*0024*/ 	.byte	0x00, 0xf0, 0x11, 0x00


	//----- nvinfo : EIATTR_KPARAM_INFO
	.align		4
.L_11:
        /*0028*/ 	.byte	0x04, 0x17
        /*002a*/ 	.short	(.L_13 - .L_12)
.L_12:
        /*002c*/ 	.word	0x00000000
        /*0030*/ 	.short	0x0002
        /*0032*/ 	.short	0x0010
        /*0034*/ 	.byte	0x00, 0xf5, 0x21, 0x00


	//----- nvinfo : EIATTR_KPARAM_INFO
	.align		4
.L_13:
        /*0038*/ 	.byte	0x04, 0x17
        /*003a*/ 	.short	(.L_15 - .L_14)
.L_14:
        /*003c*/ 	.word	0x00000000
        /*0040*/ 	.short	0x0001
        /*0042*/ 	.short	0x0008
        /*0044*/ 	.byte	0x00, 0xf0, 0x11, 0x00


	//----- nvinfo : EIATTR_KPARAM_INFO
	.align		4
.L_15:
        /*0048*/ 	.byte	0x04, 0x17
        /*004a*/ 	.short	(.L_17 - .L_16)
.L_16:
        /*004c*/ 	.word	0x00000000
        /*0050*/ 	.short	0x0000
        /*0052*/ 	.short	0x0000
        /*0054*/ 	.byte	0x00, 0xf5, 0x21, 0x00


	//----- nvinfo : EIATTR_SPARSE_MMA_MASK
	.align		4
.L_17:
        /*0058*/ 	.byte	0x03, 0x50
        /*005a*/ 	.short	0x0000


	//----- nvinfo : EIATTR_MAXREG_COUNT
	.align		4
        /*005c*/ 	.byte	0x03, 0x1b
        /*005e*/ 	.short	0x00ff


	//----- nvinfo : EIATTR_MERCURY_ISA_VERSION
	.align		4
        /*0060*/ 	.byte	0x03, 0x5f
        /*0062*/ 	.short	0x0101


	//----- nvinfo : EIATTR_VRC_CTA_INIT_COUNT
	.align		4
        /*0064*/ 	.byte	0x02, 0x4a
	.zero		1
	.zero		1


	//----- nvinfo : EIATTR_EXIT_INSTR_OFFSETS
	.align		4
        /*0068*/ 	.byte	0x04, 0x1c
        /*006a*/ 	.short	(.L_19 - .L_18)


	//   ....[0]....
.L_18:
        /*006c*/ 	.word	0x00000ca0


	//   ....[1]....
        /*0070*/ 	.word	0x00000ec0


	//   ....[2]....
        /*0074*/ 	.word	0x000014a0


	//   ....[3]....
        /*0078*/ 	.word	0x00001540


	//   ....[4]....
        /*007c*/ 	.word	0x00001560


	//   ....[5]....
        /*0080*/ 	.word	0x00001760


	//   ....[6]....
        /*0084*/ 	.word	0x00001d70


	//   ....[7]....
        /*0088*/ 	.word	0x00001e10


	//----- nvinfo : EIATTR_CRS_STACK_SIZE
	.align		4
.L_19:
        /*008c*/ 	.byte	0x04, 0x1e
        /*008e*/ 	.short	(.L_21 - .L_20)
.L_20:
        /*0090*/ 	.word	0x00000000


	//----- nvinfo : EIATTR_CBANK_PARAM_SIZE
	.align		4
.L_21:
        /*0094*/ 	.byte	0x03, 0x19
        /*0096*/ 	.short	0x0028


	//----- nvinfo : EIATTR_PARAM_CBANK
	.align		4
        /*0098*/ 	.byte	0x04, 0x0a
        /*009a*/ 	.short	(.L_23 - .L_22)
	.align		4
.L_22:
        /*009c*/ 	.word	index@(.nv.constant0._Z16MergeBasicKernelPiiS_iS_)
        /*00a0*/ 	.short	0x0380
        /*00a2*/ 	.short	0x0028


	//----- nvinfo : EIATTR_SW_WAR
	.align		4
.L_23:
        /*00a4*/ 	.byte	0x04, 0x36
        /*00a6*/ 	.short	(.L_25 - .L_24)
.L_24:
        /*00a8*/ 	.word	0x00000008
.L_25:


//--------------------- .nv.callgraph             --------------------------
	.section	.nv.callgraph,"",@"SHT_CUDA_CALLGRAPH"
	.align	4
	.sectionentsize	8
	.align		4
        /*0000*/ 	.word	0x00000000
	.align		4
        /*0004*/ 	.word	0xffffffff
	.align		4
        /*0008*/ 	.word	0x00000000
	.align		4
        /*000c*/ 	.word	0xfffffffe
	.align		4
        /*0010*/ 	.word	0x00000000
	.align		4
        /*0014*/ 	.word	0xfffffffd
	.align		4
        /*0018*/ 	.word	0x00000000
	.align		4
        /*001c*/ 	.word	0xfffffffc


//--------------------- .text._Z16MergeBasicKernelPiiS_iS_ --------------------------
	.section	.text._Z16MergeBasicKernelPiiS_iS_,"ax",@progbits
	.align	128
        .global         _Z16MergeBasicKernelPiiS_iS_
        .type           _Z16MergeBasicKernelPiiS_iS_,@function
        .size           _Z16MergeBasicKernelPiiS_iS_,(.L_x_35 - _Z16MergeBasicKernelPiiS_iS_)
        .other          _Z16MergeBasicKernelPiiS_iS_,@"STO_CUDA_ENTRY STV_DEFAULT"
_Z16MergeBasicKernelPiiS_iS_:
.text._Z16MergeBasicKernelPiiS_iS_:
[----:B------:R-:W-:Y:S01]  /*0000*/  LDC R1, c[0x0][0x37c] ;  /* 0x0000df00ff017b82 */ /* 0x000fe20000000800 */
[----:B------:R-:W0:Y:S07]  /*0010*/  LDCU UR5, c[0x0][0x360] ;  /* 0x00006c00ff0577ac */ /* 0x000e2e0008000800 */
[----:B------:R-:W0:Y:S01]  /*0020*/  LDC R0, c[0x0][0x370] ;  /* 0x0000dc00ff007b82 */ /* 0x000e220000000800 */
[----:B------:R-:W1:Y:S07]  /*0030*/  LDCU UR6, c[0x0][0x398] ;  /* 0x00007300ff0677ac */ /* 0x000e6e0008000800 */
[----:B------:R-:W1:Y:S08]  /*0040*/  LDC R3, c[0x0][0x388] ;  /* 0x0000e200ff037b82 */ /* 0x000e700000000800 */
[----:B------:R-:W2:Y:S01]  /*0050*/  S2UR UR4, SR_CTAID.X ;  /* 0x00000000000479c3 */ /* 0x000ea20000002500 */
[----:B0-----:R-:W-:-:S05]  /*0060*/  IMAD R0, R0, UR5, RZ ;  /* 0x0000000500007c24 */ /* 0x001fca000f8e02ff */
[-C--:B------:R-:W-:Y:S02]  /*0070*/  IABS R13, R0.reuse ;  /* 0x00000000000d7213 */ /* 0x080fe40000000000 */
[----:B------:R-:W-:Y:S01]  /*0080*/  LOP3.LUT R11, RZ, R0, RZ, 0x33, !PT ;  /* 0x00000000ff0b7212 */ /* 0x000fe200078e33ff */
[----:B-1----:R-:W-:Y:S01]  /*0090*/  VIADD R5, R3, UR6 ;  /* 0x0000000603057c36 */ /* 0x002fe20008000000 */
[----:B------:R-:W0:Y:S04]  /*00a0*/  I2F.RP R2, R13 ;  /* 0x0000000d00027306 */ /* 0x000e280000209400 */
[----:B------:R-:W-:Y:S01]  /*00b0*/  ISETP.GE.AND P2, PT, R5, RZ, PT ;  /* 0x000000ff0500720c */ /* 0x000fe20003f46270 */
[----:B--2---:R-:W-:-:S03]  /*00c0*/  UIMAD UR4, UR4, UR5, URZ ;  /* 0x00000005040472a4 */ /* 0x004fc6000f8e02ff */
[----:B0-----:R-:W0:Y:S02]  /*00d0*/  MUFU.RCP R2, R2 ;  /* 0x0000000200027308 */ /* 0x001e240000001000 */
[----:B0-----:R-:W-:Y:S01]  /*00e0*/  VIADD R6, R2, 0xffffffe ;  /* 0x0ffffffe02067836 */ /* 0x001fe20000000000 */
[----:B------:R-:W-:-:S05]  /*00f0*/  IABS R2, R5 ;  /* 0x0000000500027213 */ /* 0x000fca0000000000 */
[----:B------:R0:W1:Y:S02]  /*0100*/  F2I.FTZ.U32.TRUNC.NTZ R7, R6 ;  /* 0x0000000600077305 */ /* 0x000064000021f000 */
[----:B0-----:R-:W-:Y:S02]  /*0110*/  IMAD.MOV.U32 R6, RZ, RZ, RZ ;  /* 0x000000ffff067224 */ /* 0x001fe400078e00ff */
[----:B-1----:R-:W-:-:S04]  /*0120*/  IMAD.MOV R4, RZ, RZ, -R7 ;  /* 0x000000ffff047224 */ /* 0x002fc800078e0a07 */
[----:B------:R-:W-:Y:S01]  /*0130*/  IMAD R9, R4, R13, RZ ;  /* 0x0000000d04097224 */ /* 0x000fe200078e02ff */
[----:B------:R-:W-:-:S03]  /*0140*/  IABS R4, R0 ;  /* 0x0000000000047213 */ /* 0x000fc60000000000 */
[----:B------:R-:W-:-:S04]  /*0150*/  IMAD.HI.U32 R7, R7, R9, R6 ;  /* 0x0000000907077227 */ /* 0x000fc800078e0006 */
[----:B------:R-:W-:Y:S02]  /*0160*/  IMAD.MOV R4, RZ, RZ, -R4 ;  /* 0x000000ffff047224 */ /* 0x000fe400078e0a04 */
[----:B------:R-:W-:-:S04]  /*0170*/  IMAD.HI.U32 R7, R7, R2, RZ ;  /* 0x0000000207077227 */ /* 0x000fc800078e00ff */
[----:B------:R-:W-:-:S05]  /*0180*/  IMAD R2, R7, R4, R2 ;  /* 0x0000000407027224 */ /* 0x000fca00078e0202 */
[----:B------:R-:W-:Y:S02]  /*0190*/  ISETP.GT.U32.AND P0, PT, R13, R2, PT ;  /* 0x000000020d00720c */ /* 0x000fe40003f04070 */
[----:B------:R-:W-:-:S04]  /*01a0*/  IADD3 R9, PT, PT, R2, -R13, RZ ;  /* 0x8000000d02097210 */ /* 0x000fc80007ffe0ff */
[----:B------:R-:W-:-:S04]  /*01b0*/  SEL R9, R9, R2, !P0 ;  /* 0x0000000209097207 */ /* 0x000fc80004000000 */
[----:B------:R-:W-:Y:S01]  /*01c0*/  ISETP.GT.U32.AND P1, PT, R13, R9, PT ;  /* 0x000000090d00720c */ /* 0x000fe20003f24070 */
[----:B------:R-:W-:-:S05]  /*01d0*/  IMAD.IADD R4, R9, 0x1, -R13 ;  /* 0x0000000109047824 */ /* 0x000fca00078e0a0d */
[----:B------:R-:W-:Y:S02]  /*01e0*/  SEL R4, R4, R9, !P1 ;  /* 0x0000000904047207 */ /* 0x000fe40004800000 */
[----:B------:R-:W-:-:S03]  /*01f0*/  ISETP.NE.AND P1, PT, R0, RZ, PT ;  /* 0x000000ff0000720c */ /* 0x000fc60003f25270 */
[----:B------:R-:W-:-:S05]  /*0200*/  @!P2 IMAD.MOV R4, RZ, RZ, -R4 ;  /* 0x000000ffff04a224 */ /* 0x000fca00078e0a04 */
[----:B------:R-:W-:-:S04]  /*0210*/  SEL R4, R11, R4, !P1 ;  /* 0x000000040b047207 */ /* 0x000fc80004800000 */
[----:B------:R-:W-:-:S13]  /*0220*/  ISETP.NE.AND P2, PT, R4, RZ, PT ;  /* 0x000000ff0400720c */ /* 0x000fda0003f45270 */
[----:B------:R-:W-:Y:S05]  /*0230*/  @P2 BRA `(.L_x_0) ;  /* 0x0000000000282947 */ /* 0x000fea0003800000 */
[----:B------:R-:W-:Y:S01]  /*0240*/  @!P0 IMAD.IADD R2, R2, 0x1, -R13 ;  /* 0x0000000102028824 */ /* 0x000fe200078e0a0d */
[----:B------:R-:W-:-:S04]  /*0250*/  LOP3.LUT R0, R5, R0, RZ, 0x3c, !PT ;  /* 0x0000000005007212 */ /* 0x000fc800078e3cff */
[----:B------:R-:W-:Y:S02]  /*0260*/  ISETP.GE.U32.AND P2, PT, R2, R13, PT ;  /* 0x0000000d0200720c */ /* 0x000fe40003f46070 */
[----:B------:R-:W-:Y:S01]  /*0270*/  ISETP.GE.AND P3, PT, R0, RZ, PT ;  /* 0x000000ff0000720c */ /* 0x000fe20003f66270 */
[----:B------:R-:W-:-:S05]  /*0280*/  VIADD R0, R7, 0x1 ;  /* 0x0000000107007836 */ /* 0x000fca0000000000 */
[----:B------:R-:W-:-:S05]  /*0290*/  SEL R0, R0, R7, !P0 ;  /* 0x0000000700007207 */ /* 0x000fca0004000000 */
[----:B------:R-:W-:-:S05]  /*02a0*/  @P2 IADD3 R0, PT, PT, R0, 0x1, RZ ;  /* 0x0000000100002810 */ /* 0x000fca0007ffe0ff */
[----:B------:R-:W-:-:S05]  /*02b0*/  @!P3 IMAD.MOV R0, RZ, RZ, -R0 ;  /* 0x000000ffff00b224 */ /* 0x000fca00078e0a00 */
[----:B------:R-:W-:Y:S01]  /*02c0*/  SEL R14, R11, R0, !P1 ;  /* 0x000000000b0e7207 */ /* 0x000fe20004800000 */
[----:B------:R-:W-:Y:S06]  /*02d0*/  BRA `(.L_x_1) ;  /* 0x0000000000207947 */ /* 0x000fec0003800000 */
.L_x_0:
[----:B------:R-:W-:Y:S01]  /*02e0*/  ISETP.GE.U32.AND P2, PT, R9, R13, PT ;  /* 0x0000000d0900720c */ /* 0x000fe20003f46070 */
[----:B------:R-:W-:Y:S01]  /*02f0*/  @!P0 VIADD R7, R7, 0x1 ;  /* 0x0000000107078836 */ /* 0x000fe20000000000 */
[----:B------:R-:W-:-:S04]  /*0300*/  LOP3.LUT R0, R5, R0, RZ, 0x3c, !PT ;  /* 0x0000000005007212 */ /* 0x000fc800078e3cff */
[----:B------:R-:W-:-:S07]  /*0310*/  ISETP.GE.AND P3, PT, R0, RZ, PT ;  /* 0x000000ff0000720c */ /* 0x000fce0003f66270 */
[----:B------:R-:W-:-:S06]  /*0320*/  @P2 VIADD R7, R7, 0x1 ;  /* 0x0000000107072836 */ /* 0x000fcc0000000000 */
[----:B------:R-:W-:-:S05]  /*0330*/  @!P3 IMAD.MOV R7, RZ, RZ, -R7 ;  /* 0x000000ffff07b224 */ /* 0x000fca00078e0a07 */
[----:B------:R-:W-:-:S04]  /*0340*/  SEL R7, R11, R7, !P1 ;  /* 0x000000070b077207 */ /* 0x000fc80004800000 */
[----:B------:R-:W-:-:S07]  /*0350*/  IADD3 R14, PT, PT, R7, 0x1, RZ ;  /* 0x00000001070e7810 */ /* 0x000fce0007ffe0ff */
.L_x_1:
[----:B------:R-:W0:Y:S01]  /*0360*/  S2R R15, SR_TID.X ;  /* 0x00000000000f7919 */ /* 0x000e220000002100 */
[----:B------:R-:W1:Y:S01]  /*0370*/  LDC R11, c[0x0][0x398] ;  /* 0x0000e600ff0b7b82 */ /* 0x000e620000000800 */
[----:B------:R-:W-:Y:S01]  /*0380*/  BSSY.RECONVERGENT B0, `(.L_x_2) ;  /* 0x0000035000007945 */ /* 0x000fe20003800200 */
[----:B------:R-:W2:Y:S06]  /*0390*/  LDCU.64 UR8, c[0x0][0x380] ;  /* 0x00007000ff0877ac */ /* 0x000eac0008000a00 */
[----:B------:R-:W3:Y:S08]  /*03a0*/  LDC R13, c[0x0][0x388] ;  /* 0x0000e200ff0d7b82 */ /* 0x000ef00000000800 */
[----:B------:R-:W4:Y:S08]  /*03b0*/  LDC.64 R8, c[0x0][0x380] ;  /* 0x0000e000ff087b82 */ /* 0x000f300000000a00 */
[----:B------:R-:W1:Y:S01]  /*03c0*/  LDC.64 R6, c[0x0][0x390] ;  /* 0x0000e400ff067b82 */ /* 0x000e620000000a00 */
[----:B0-----:R-:W-:Y:S01]  /*03d0*/  VIADD R15, R15, UR4 ;  /* 0x000000040f0f7c36 */ /* 0x001fe20008000000 */
[----:B------:R-:W0:Y:S03]  /*03e0*/  LDCU.64 UR4, c[0x0][0x358] ;  /* 0x00006b00ff0477ac */ /* 0x000e260008000a00 */
[----:B------:R-:W-:-:S04]  /*03f0*/  IMAD R0, R15, R14, RZ ;  /* 0x0000000e0f007224 */ /* 0x000fc800078e02ff */
[C---:B------:R-:W-:Y:S01]  /*0400*/  IMAD.IADD R10, R0.reuse, 0x1, -R3 ;  /* 0x00000001000a7824 */ /* 0x040fe200078e0a03 */
[CC--:B------:R-:W-:Y:S01]  /*0410*/  VIMNMX R17, PT, PT, R0.reuse, R3.reuse, PT ;  /* 0x0000000300117248 */ /* 0x0c0fe20003fe0100 */
[C---:B------:R-:W-:Y:S01]  /*0420*/  VIADD R2, R0.reuse, -UR6 ;  /* 0x8000000600027c36 */ /* 0x040fe20008000000 */
[C---:B------:R-:W-:Y:S02]  /*0430*/  ISETP.GE.AND P0, PT, R0.reuse, UR6, PT ;  /* 0x0000000600007c0c */ /* 0x040fe4000bf06270 */
[C---:B------:R-:W-:Y:S01]  /*0440*/  ISETP.GE.AND P1, PT, R0.reuse, R3, PT ;  /* 0x000000030000720c */ /* 0x040fe20003f26270 */
[C---:B------:R-:W-:Y:S01]  /*0450*/  IMAD.IADD R12, R0.reuse, 0x1, -R17 ;  /* 0x00000001000c7824 */ /* 0x040fe200078e0a11 */
[----:B------:R-:W-:Y:S02]  /*0460*/  VIADDMNMX R14, R0, R14, R5, PT ;  /* 0x0000000e000e7246 */ /* 0x000fe40003800105 */
[----:B------:R-:W-:Y:S02]  /*0470*/  SEL R10, R10, RZ, P1 ;  /* 0x000000ff0a0a7207 */ /* 0x000fe40000800000 */
[----:B0-2---:R-:W-:-:S07]  /*0480*/  SEL R16, R2, RZ, P0 ;  /* 0x000000ff02107207 */ /* 0x005fce0000000000 */
.L_x_7:
[----:B------:R-:W-:Y:S01]  /*0490*/  BSSY.RECONVERGENT B1, `(.L_x_3) ;  /* 0x0000012000017945 */ /* 0x000fe20003800200 */
.L_x_5:
[----:B-1----:R-:W-:Y:S01]  /*04a0*/  ISETP.GE.AND P0, PT, R12, R11, PT ;  /* 0x0000000b0c00720c */ /* 0x002fe20003f06270 */
[----:B------:R-:W-:Y:S01]  /*04b0*/  IMAD.MOV.U32 R19, RZ, RZ, R12 ;  /* 0x000000ffff137224 */ /* 0x000fe200078e000c */
[----:B------:R-:W-:Y:S02]  /*04c0*/  MOV R15, R17 ;  /* 0x00000011000f7202 */ /* 0x000fe40000000f00 */
[----:B------:R-:W-:-:S13]  /*04d0*/  ISETP.LT.OR P0, PT, R17, 0x1, P0 ;  /* 0x000000011100780c */ /* 0x000fda0000701670 */
[----:B------:R-:W-:Y:S05]  /*04e0*/  @P0 BRA `(.L_x_4) ;  /* 0x0000000000300947 */ /* 0x000fea0003800000 */
[----:B------:R-:W-:Y:S02]  /*04f0*/  VIADD R5, R17, 0xffffffff ;  /* 0xffffffff11057836 */ /* 0x000fe40000000000 */
[----:B------:R-:W-:-:S04]  /*0500*/  IMAD.WIDE R2, R12, 0x4, R6 ;  /* 0x000000040c027825 */ /* 0x000fc800078e0206 */
[----:B----4-:R-:W-:Y:S02]  /*0510*/  IMAD.WIDE.U32 R4, R5, 0x4, R8 ;  /* 0x0000000405047825 */ /* 0x010fe400078e0008 */
[----:B------:R-:W2:Y:S04]  /*0520*/  LDG.E R3, desc[UR4][R2.64] ;  /* 0x0000000402037981 */ /* 0x000ea8000c1e1900 */
[----:B------:R-:W2:Y:S02]  /*0530*/  LDG.E R4, desc[UR4][R4.64] ;  /* 0x0000000404047981 */ /* 0x000ea4000c1e1900 */
[----:B--2---:R-:W-:-:S13]  /*0540*/  ISETP.GT.AND P0, PT, R4, R3, PT ;  /* 0x000000030400720c */ /* 0x004fda0003f04270 */
[----:B------:R-:W-:Y:S01]  /*0550*/  @P0 IADD3 R18, PT, PT, R17, 0x1, -R16 ;  /* 0x0000000111120810 */ /* 0x000fe20007ffe810 */
[----:B------:R-:W-:-:S03]  /*0560*/  @P0 IMAD.MOV.U32 R10, RZ, RZ, R19 ;  /* 0x000000ffff0a0224 */ /* 0x000fc600078e0013 */
[----:B------:R-:W-:-:S04]  /*0570*/  @P0 SHF.R.S32.HI R18, RZ, 0x1, R18 ;  /* 0x00000001ff120819 */ /* 0x000fc80000011412 */
[C---:B------:R-:W-:Y:S01]  /*0580*/  @P0 IADD3 R17, PT, PT, -R18.reuse, R17, RZ ;  /* 0x0000001112110210 */ /* 0x040fe20007ffe1ff */
[----:B------:R-:W-:Y:S01]  /*0590*/  @P0 IMAD.IADD R12, R18, 0x1, R12 ;  /* 0x00000001120c0824 */ /* 0x000fe200078e020c */
[----:B------:R-:W-:Y:S06]  /*05a0*/  @P0 BRA `(.L_x_5) ;  /* 0xfffffffc00bc0947 */ /* 0x000fec000383ffff */
.L_x_4:
[----:B------:R-:W-:Y:S05]  /*05b0*/  BSYNC.RECONVERGENT B1 ;  /* 0x0000000000017941 */ /* 0x000fea0003800200 */
.L_x_3:
[----:B------:R-:W-:Y:S01]  /*05c0*/  ISETP.GE.AND P0, PT, R19, 0x1, PT ;  /* 0x000000011300780c */ /* 0x000fe20003f06270 */
[----:B------:R-:W-:-:S03]  /*05d0*/  IMAD.WIDE R4, R15, 0x4, RZ ;  /* 0x000000040f047825 */ /* 0x000fc600078e02ff */
[----:B---3--:R-:W-:Y:S02]  /*05e0*/  ISETP.GE.OR P0, PT, R15, R13, !P0 ;  /* 0x0000000d0f00720c */ /* 0x008fe40004706670 */
[----:B------:R-:W-:-:S04]  /*05f0*/  IADD3 R2, P1, PT, R4, UR8, RZ ;  /* 0x0000000804027c10 */ /* 0x000fc8000ff3e0ff */
[----:B------:R-:W-:-:S07]  /*0600*/  IADD3.X R3, PT, PT, R5, UR9, RZ, P1, !PT ;  /* 0x0000000905037c10 */ /* 0x000fce0008ffe4ff */
[----:B------:R-:W-:Y:S05]  /*0610*/  @P0 BRA `(.L_x_6) ;  /* 0x00000000002c0947 */ /* 0x000fea0003800000 */
[----:B------:R-:W-:Y:S01]  /*0620*/  VIADD R21, R19, 0xffffffff ;  /* 0xffffffff13157836 */ /* 0x000fe20000000000 */
[----:B------:R-:W2:Y:S03]  /*0630*/  LDG.E R17, desc[UR4][R2.64] ;  /* 0x0000000402117981 */ /* 0x000ea6000c1e1900 */
[----:B------:R-:W-:-:S06]  /*0640*/  IMAD.WIDE.U32 R20, R21, 0x4, R6 ;  /* 0x0000000415147825 */ /* 0x000fcc00078e0006 */
[----:B------:R-:W2:Y:S02]  /*0650*/  LDG.E R20, desc[UR4][R20.64] ;  /* 0x0000000414147981 */ /* 0x000ea4000c1e1900 */
[----:B--2---:R-:W-:-:S13]  /*0660*/  ISETP.GE.AND P0, PT, R20, R17, PT ;  /* 0x000000111400720c */ /* 0x004fda0003f06270 */
[----:B------:R-:W-:-:S04]  /*0670*/  @P0 IADD3 R12, PT, PT, R19, 0x1, -R10 ;  /* 0x00000001130c0810 */ /* 0x000fc80007ffe80a */
[----:B------:R-:W-:Y:S01]  /*0680*/  @P0 SHF.R.S32.HI R18, RZ, 0x1, R12 ;  /* 0x00000001ff120819 */ /* 0x000fe2000001140c */
[----:B------:R-:W-:-:S04]  /*0690*/  @P0 IMAD.MOV.U32 R16, RZ, RZ, R15 ;  /* 0x000000ffff100224 */ /* 0x000fc800078e000f */
[----:B------:R-:W-:Y:S02]  /*06a0*/  @P0 IMAD.IADD R12, R19, 0x1, -R18 ;  /* 0x00000001130c0824 */ /* 0x000fe400078e0a12 */
[----:B------:R-:W-:Y:S01]  /*06b0*/  @P0 IMAD.IADD R17, R18, 0x1, R15 ;  /* 0x0000000112110824 */ /* 0x000fe200078e020f */
[----:B------:R-:W-:Y:S06]  /*06c0*/  @P0 BRA `(.L_x_7) ;  /* 0xfffffffc00700947 */ /* 0x000fec000383ffff */
.L_x_6:
[----:B------:R-:W-:Y:S05]  /*06d0*/  BSYNC.RECONVERGENT B0 ;  /* 0x0000000000007941 */ /* 0x000fea0003800200 */
.L_x_2:
[----:B------:R-:W0:Y:S01]  /*06e0*/  LDC.64 R6, c[0x0][0x380] ;  /* 0x0000e000ff067b82 */ /* 0x000e220000000a00 */
[C---:B------:R-:W-:Y:S01]  /*06f0*/  ISETP.GE.AND P0, PT, R14.reuse, R11, PT ;  /* 0x0000000b0e00720c */ /* 0x040fe20003f06270 */
[C---:B------:R-:W-:Y:S01]  /*0700*/  IMAD.IADD R16, R14.reuse, 0x1, -R13 ;  /* 0x000000010e107824 */ /* 0x040fe200078e0a0d */
[C---:B------:R-:W-:Y:S01]  /*0710*/  VIMNMX R21, PT, PT, R14.reuse, R13, PT ;  /* 0x0000000d0e157248 */ /* 0x040fe20003fe0100 */
[----:B------:R-:W-:Y:S01]  /*0720*/  BSSY.RECONVERGENT B0, `(.L_x_8) ;  /* 0x000002b000007945 */ /* 0x000fe20003800200 */
[C---:B------:R-:W-:Y:S01]  /*0730*/  IADD3 R11, PT, PT, R14.reuse, -R11, RZ ;  /* 0x8000000b0e0b7210 */ /* 0x040fe20007ffe0ff */
[----:B------:R-:W1:Y:S01]  /*0740*/  LDCU UR6, c[0x0][0x398] ;  /* 0x00007300ff0677ac */ /* 0x000e620008000800 */
[C---:B------:R-:W-:Y:S01]  /*0750*/  ISETP.GE.AND P1, PT, R14.reuse, R13, PT ;  /* 0x0000000d0e00720c */ /* 0x040fe20003f26270 */
[----:B----4-:R-:W2:Y:S01]  /*0760*/  LDC.64 R8, c[0x0][0x390] ;  /* 0x0000e400ff087b82 */ /* 0x010ea20000000a00 */
[----:B------:R-:W-:Y:S01]  /*0770*/  SEL R18, R11, RZ, P0 ;  /* 0x000000ff0b127207 */ /* 0x000fe20000000000 */
[----:B------:R-:W-:Y:S01]  /*0780*/  IMAD.IADD R23, R14, 0x1, -R21 ;  /* 0x000000010e177824 */ /* 0x000fe200078e0a15 */
[----:B------:R-:W-:Y:S01]  /*0790*/  SEL R16, R16, RZ, P1 ;  /* 0x000000ff10107207 */ /* 0x000fe20000800000 */
[----:B------:R-:W3:Y:S08]  /*07a0*/  LDCU UR7, c[0x0][0x388] ;  /* 0x00007100ff0777ac */ /* 0x000ef00008000800 */
.L_x_13:
[----:B------:R-:W-:Y:S01]  /*07b0*/  BSSY.RECONVERGENT B1, `(.L_x_9) ;  /* 0x0000012000017945 */ /* 0x000fe20003800200 */
.L_x_11:
[----:B-1----:R-:W-:Y:S01]  /*07c0*/  ISETP.GE.AND P0, PT, R23, UR6, PT ;  /* 0x0000000617007c0c */ /* 0x002fe2000bf06270 */
[----:B------:R-:W-:Y:S02]  /*07d0*/  IMAD.MOV.U32 R17, RZ, RZ, R21 ;  /* 0x000000ffff117224 */ /* 0x000fe400078e0015 */
[----:B------:R-:W-:Y:S01]  /*07e0*/  IMAD.MOV.U32 R19, RZ, RZ, R23 ;  /* 0x000000ffff137224 */ /* 0x000fe200078e0017 */
[----:B------:R-:W-:-:S13]  /*07f0*/  ISETP.LT.OR P0, PT, R21, 0x1, P0 ;  /* 0x000000011500780c */ /* 0x000fda0000701670 */
[----:B------:R-:W-:Y:S05]  /*0800*/  @P0 BRA `(.L_x_10) ;  /* 0x0000000000300947 */ /* 0x000fea0003800000 */
[----:B------:R-:W-:Y:S01]  /*0810*/  IADD3 R13, PT, PT, R21, -0x1, RZ ;  /* 0xffffffff150d7810 */ /* 0x000fe20007ffe0ff */
[----:B--2---:R-:W-:-:S04]  /*0820*/  IMAD.WIDE R10, R23, 0x4, R8 ;  /* 0x00000004170a7825 */ /* 0x004fc800078e0208 */
[----:B0-----:R-:W-:Y:S02]  /*0830*/  IMAD.WIDE.U32 R12, R13, 0x4, R6 ;  /* 0x000000040d0c7825 */ /* 0x001fe400078e0006 */
[----:B------:R-:W2:Y:S04]  /*0840*/  LDG.E R11, desc[UR4][R10.64] ;  /* 0x000000040a0b7981 */ /* 0x000ea8000c1e1900 */
[----:B------:R-:W2:Y:S02]  /*0850*/  LDG.E R12, desc[UR4][R12.64] ;  /* 0x000000040c0c7981 */ /* 0x000ea4000c1e1900 */
[----:B--2---:R-:W-:-:S13]  /*0860*/  ISETP.GT.AND P0, PT, R12, R11, PT ;  /* 0x0000000b0c00720c */ /* 0x004fda0003f04270 */
[----:B------:R-:W-:Y:S01]  /*0870*/  @P0 IADD3 R20, PT, PT, R21, 0x1, -R18 ;  /* 0x0000000115140810 */ /* 0x000fe20007ffe812 */
[----:B------:R-:W-:-:S03]  /*0880*/  @P0 IMAD.MOV.U32 R16, RZ, RZ, R19 ;  /* 0x000000ffff100224 */ /* 0x000fc600078e0013 */
[----:B------:R-:W-:-:S05]  /*0890*/  @P0 SHF.R.S32.HI R20, RZ, 0x1, R20 ;  /* 0x00000001ff140819 */ /* 0x000fca0000011414 */
[----:B------:R-:W-:Y:S02]  /*08a0*/  @P0 IMAD.IADD R23, R20, 0x1, R23 ;  /* 0x0000000114170824 */ /* 0x000fe400078e0217 */
[----:B------:R-:W-:Y:S01]  /*08b0*/  @P0 IMAD.IADD R21, R21, 0x1, -R20 ;  /* 0x0000000115150824 */ /* 0x000fe200078e0a14 */
[----:B------:R-:W-:Y:S06]  /*08c0*/  @P0 BRA `(.L_x_11) ;  /* 0xfffffffc00bc0947 */ /* 0x000fec000383ffff */
.L_x_10:
[----:B---3--:R-:W-:Y:S05]  /*08d0*/  BSYNC.RECONVERGENT B1 ;  /* 0x0000000000017941 */ /* 0x008fea0003800200 */
.L_x_9:
[----:B------:R-:W-:-:S04]  /*08e0*/  ISETP.GE.AND P0, PT, R19, 0x1, PT ;  /* 0x000000011300780c */ /* 0x000fc80003f06270 */
[----:B------:R-:W-:-:S13]  /*08f0*/  ISETP.GE.OR P0, PT, R17, UR7, !P0 ;  /* 0x0000000711007c0c */ /* 0x000fda000c706670 */
[----:B------:R-:W-:Y:S05]  /*0900*/  @P0 BRA `(.L_x_12) ;  /* 0x0000000000300947 */ /* 0x000fea0003800000 */
[----:B------:R-:W-:Y:S02]  /*0910*/  VIADD R11, R19, 0xffffffff ;  /* 0xffffffff130b7836 */ /* 0x000fe40000000000 */
[----:B0-----:R-:W-:-:S04]  /*0920*/  IMAD.WIDE R12, R17, 0x4, R6 ;  /* 0x00000004110c7825 */ /* 0x001fc800078e0206 */
[----:B--2---:R-:W-:Y:S02]  /*0930*/  IMAD.WIDE.U32 R10, R11, 0x4, R8 ;  /* 0x000000040b0a7825 */ /* 0x004fe400078e0008 */
[----:B------:R-:W2:Y:S04]  /*0940*/  LDG.E R13, desc[UR4][R12.64] ;  /* 0x000000040c0d7981 */ /* 0x000ea8000c1e1900 */
[----:B------:R-:W2:Y:S02]  /*0950*/  LDG.E R10, desc[UR4][R10.64] ;  /* 0x000000040a0a7981 */ /* 0x000ea4000c1e1900 */
[----:B--2---:R-:W-:-:S13]  /*0960*/  ISETP.GE.AND P0, PT, R10, R13, PT ;  /* 0x0000000d0a00720c */ /* 0x004fda0003f06270 */
[----:B------:R-:W-:-:S04]  /*0970*/  @P0 IADD3 R18, PT, PT, R19, 0x1, -R16 ;  /* 0x0000000113120810 */ /* 0x000fc80007ffe810 */
[----:B------:R-:W-:Y:S02]  /*0980*/  @P0 SHF.R.S32.HI R20, RZ, 0x1, R18 ;  /* 0x00000001ff140819 */ /* 0x000fe40000011412 */
[----:B------:R-:W-:-:S03]  /*0990*/  @P0 MOV R18, R17 ;  /* 0x0000001100120202 */ /* 0x000fc60000000f00 */
[----:B------:R-:W-:Y:S02]  /*09a0*/  @P0 IMAD.IADD R23, R19, 0x1, -R20 ;  /* 0x0000000113170824 */ /* 0x000fe400078e0a14 */
[----:B------:R-:W-:Y:S01]  /*09b0*/  @P0 IMAD.IADD R21, R20, 0x1, R17 ;  /* 0x0000000114150824 */ /* 0x000fe200078e0211 */
[----:B------:R-:W-:Y:S06]  /*09c0*/  @P0 BRA `(.L_x_13) ;  /* 0xfffffffc00780947 */ /* 0x000fec000383ffff */
.L_x_12:
[----:B------:R-:W-:Y:S05]  /*09d0*/  BSYNC.RECONVERGENT B0 ;  /* 0x0000000000007941 */ /* 0x000fea0003800200 */
.L_x_8:
[--C-:B0-----:R-:W-:Y:S01]  /*09e0*/  IMAD.IADD R7, R0, 0x1, -R15.reuse ;  /* 0x0000000100077824 */ /* 0x101fe200078e0a0f */
[----:B------:R-:W-:Y:S01]  /*09f0*/  BSSY.RECONVERGENT B0, `(.L_x_14) ;  /* 0x0000027000007945 */ /* 0x000fe20003800200 */
[----:B------:R-:W-:Y:S02]  /*0a00*/  IMAD.IADD R19, R17, 0x1, -R15 ;  /* 0x0000000111137824 */ /* 0x000fe400078e0a0f */
[----:B------:R-:W-:Y:S02]  /*0a10*/  HFMA2 R16, -RZ, RZ, 0, 0 ;  /* 0x00000000ff107431 */ /* 0x000fe400000001ff */
[----:B------:R-:W-:Y:S01]  /*0a20*/  IMAD.MOV.U32 R23, RZ, RZ, RZ ;  /* 0x000000ffff177224 */ /* 0x000fe200078e00ff */
[----:B------:R-:W-:Y:S01]  /*0a30*/  IADD3 R18, PT, PT, R14, -R7, -R17 ;  /* 0x800000070e127210 */ /* 0x000fe20007ffe811 */
[----:B------:R-:W-:-:S03]  /*0a40*/  IMAD.MOV.U32 R21, RZ, RZ, RZ ;  /* 0x000000ffff157224 */ /* 0x000fc600078e00ff */
[----:B------:R-:W-:-:S04]  /*0a50*/  VIMNMX R6, PT, PT, R19, R18, PT ;  /* 0x0000001213067248 */ /* 0x000fc80003fe0100 */
[----:B------:R-:W-:-:S13]  /*0a60*/  ISETP.GE.AND P0, PT, R6, 0x1, PT ;  /* 0x000000010600780c */ /* 0x000fda0003f06270 */
[----:B------:R-:W-:Y:S05]  /*0a70*/  @!P0 BRA `(.L_x_15) ;  /* 0x0000000000788947 */ /* 0x000fea0003800000 */
[----:B--2---:R-:W0:Y:S01]  /*0a80*/  LDC.64 R8, c[0x0][0x3a0] ;  /* 0x0000e800ff087b82 */ /* 0x004e220000000a00 */
[----:B------:R-:W1:Y:S01]  /*0a90*/  LDCU.64 UR6, c[0x0][0x390] ;  /* 0x00007200ff0677ac */ /* 0x000e620008000a00 */
[----:B------:R-:W-:Y:S01]  /*0aa0*/  SHF.R.S32.HI R10, RZ, 0x1f, R7 ;  /* 0x0000001fff0a7819 */ /* 0x000fe20000011407 */
[----:B------:R-:W-:Y:S01]  /*0ab0*/  IMAD.MOV.U32 R21, RZ, RZ, RZ ;  /* 0x000000ffff157224 */ /* 0x000fe200078e00ff */
[----:B------:R-:W-:Y:S01]  /*0ac0*/  MOV R16, RZ ;  /* 0x000000ff00107202 */ /* 0x000fe20000000f00 */
[----:B------:R-:W-:Y:S01]  /*0ad0*/  IMAD.MOV.U32 R23, RZ, RZ, RZ ;  /* 0x000000ffff177224 */ /* 0x000fe200078e00ff */
[----:B-1----:R-:W-:-:S04]  /*0ae0*/  LEA R6, P0, R7, UR6, 0x2 ;  /* 0x0000000607067c11 */ /* 0x002fc8000f8010ff */
[----:B------:R-:W-:Y:S01]  /*0af0*/  LEA.HI.X R7, R7, UR7, R10, 0x2, P0 ;  /* 0x0000000707077c11 */ /* 0x000fe200080f140a */
[----:B0-----:R-:W-:-:S08]  /*0b00*/  IMAD.WIDE R8, R0, 0x4, R8 ;  /* 0x0000000400087825 */ /* 0x001fd000078e0208 */
.L_x_16:
[----:B------:R-:W-:Y:S02]  /*0b10*/  IMAD.MOV.U32 R10, RZ, RZ, R2 ;  /* 0x000000ffff0a7224 */ /* 0x000fe400078e0002 */
[----:B------:R-:W-:Y:S02]  /*0b20*/  IMAD.MOV.U32 R11, RZ, RZ, R3 ;  /* 0x000000ffff0b7224 */ /* 0x000fe400078e0003 */
[----:B------:R-:W-:-:S04]  /*0b30*/  IMAD.WIDE.U32 R12, R23, 0x4, R6 ;  /* 0x00000004170c7825 */ /* 0x000fc800078e0006 */
[----:B------:R-:W-:Y:S02]  /*0b40*/  IMAD.WIDE.U32 R10, R16, 0x4, R10 ;  /* 0x00000004100a7825 */ /* 0x000fe400078e000a */
[----:B------:R-:W2:Y:S04]  /*0b50*/  LDG.E R13, desc[UR4][R12.64] ;  /* 0x000000040c0d7981 */ /* 0x000ea8000c1e1900 */
[----:B------:R-:W2:Y:S01]  /*0b60*/  LDG.E R10, desc[UR4][R10.64] ;  /* 0x000000040a0a7981 */ /* 0x000ea2000c1e1900 */
[----:B------:R-:W-:-:S04]  /*0b70*/  IMAD.WIDE.U32 R24, R21, 0x4, R8 ;  /* 0x0000000415187825 */ /* 0x000fc800078e0008 */
[----:B------:R-:W-:Y:S02]  /*0b80*/  VIADD R27, R23, 0x1 ;  /* 0x00000001171b7836 */ /* 0x000fe40000000000 */
[----:B------:R-:W-:Y:S02]  /*0b90*/  VIADD R20, R16, 0x1 ;  /* 0x0000000110147836 */ /* 0x000fe40000000000 */
[----:B------:R-:W-:Y:S01]  /*0ba0*/  VIADD R21, R21, 0x1 ;  /* 0x0000000115157836 */ /* 0x000fe20000000000 */
[CC--:B--2---:R-:W-:Y:S02]  /*0bb0*/  ISETP.GT.AND P0, PT, R10.reuse, R13.reuse, PT ;  /* 0x0000000d0a00720c */ /* 0x0c4fe40003f04270 */
[CC--:B------:R-:W-:Y:S02]  /*0bc0*/  ISETP.GT.AND P1, PT, R10.reuse, R13.reuse, PT ;  /* 0x0000000d0a00720c */ /* 0x0c0fe40003f24270 */
[----:B------:R-:W-:-:S05]  /*0bd0*/  VIMNMX R29, PT, PT, R10, R13, PT ;  /* 0x0000000d0a1d7248 */ /* 0x000fca0003fe0100 */
[----:B------:R0:W-:Y:S04]  /*0be0*/  STG.E desc[UR4][R24.64], R29 ;  /* 0x0000001d18007986 */ /* 0x0001e8000c101904 */
[----:B------:R-:W-:Y:S02]  /*0bf0*/  @!P0 IMAD.MOV R27, RZ, RZ, R23 ;  /* 0x000000ffff1b8224 */ /* 0x000fe400078e0217 */
[----:B------:R-:W-:-:S03]  /*0c00*/  @P1 IADD3 R20, PT, PT, R16, RZ, RZ ;  /* 0x000000ff10141210 */ /* 0x000fc60007ffe0ff */
[----:B------:R-:W-:Y:S02]  /*0c10*/  ISETP.GE.AND P0, PT, R27, R18, PT ;  /* 0x000000121b00720c */ /* 0x000fe40003f06270 */
[----:B------:R-:W-:Y:S01]  /*0c20*/  ISETP.LT.AND P1, PT, R20, R19, PT ;  /* 0x000000131400720c */ /* 0x000fe20003f21270 */
[----:B------:R-:W-:Y:S02]  /*0c30*/  IMAD.MOV.U32 R16, RZ, RZ, R20 ;  /* 0x000000ffff107224 */ /* 0x000fe400078e0014 */
[----:B------:R-:W-:-:S10]  /*0c40*/  IMAD.MOV.U32 R23, RZ, RZ, R27 ;  /* 0x000000ffff177224 */ /* 0x000fd400078e001b */
[----:B0-----:R-:W-:Y:S05]  /*0c50*/  @!P0 BRA P1, `(.L_x_16) ;  /* 0xfffffffc00ac8947 */ /* 0x001fea000083ffff */
.L_x_15:
[----:B------:R-:W-:Y:S05]  /*0c60*/  BSYNC.RECONVERGENT B0 ;  /* 0x0000000000007941 */ /* 0x000fea0003800200 */
.L_x_14:
[----:B------:R-:W-:-:S13]  /*0c70*/  ISETP.NE.AND P0, PT, R16, R19, PT ;  /* 0x000000131000720c */ /* 0x000fda0003f05270 */
[----:B------:R-:W-:Y:S05]  /*0c80*/  @!P0 BRA `(.L_x_17) ;  /* 0x0000000800308947 */ /* 0x000fea0003800000 */
[----:B------:R-:W-:-:S13]  /*0c90*/  ISETP.GE.AND P0, PT, R16, R19, PT ;  /* 0x000000131000720c */ /* 0x000fda0003f06270 */
[----:B------:R-:W-:Y:S05]  /*0ca0*/  @P0 EXIT ;  /* 0x000000000000094d */ /* 0x000fea0003800000 */
[----:B--2---:R-:W-:Y:S01]  /*0cb0*/  IADD3 R8, PT, PT, R16, R15, RZ ;  /* 0x0000000f10087210 */ /* 0x004fe20007ffe0ff */
[----:B------:R-:W-:Y:S04]  /*0cc0*/  BSSY.RECONVERGENT B0, `(.L_x_18) ;  /* 0x000001f000007945 */ /* 0x000fe80003800200 */
[----:B------:R-:W-:Y:S02]  /*0cd0*/  IMAD.IADD R6, R17, 0x1, -R8 ;  /* 0x0000000111067824 */ /* 0x000fe400078e0a08 */
[----:B------:R-:W-:-:S03]  /*0ce0*/  IMAD.IADD R17, R8, 0x1, -R17 ;  /* 0x0000000108117824 */ /* 0x000fc600078e0a11 */
[----:B------:R-:W-:Y:S02]  /*0cf0*/  LOP3.LUT P1, R12, R6, 0x3, RZ, 0xc0, !PT ;  /* 0x00000003060c7812 */ /* 0x000fe4000782c0ff */
[----:B------:R-:W-:-:S11]  /*0d00*/  ISETP.GT.U32.AND P0, PT, R17, -0x4, PT ;  /* 0xfffffffc1100780c */ /* 0x000fd60003f04070 */
[----:B------:R-:W-:Y:S05]  /*0d10*/  @!P1 BRA `(.L_x_19) ;  /* 0x0000000000649947 */ /* 0x000fea0003800000 */
[----:B------:R-:W0:Y:S01]  /*0d20*/  LDC.64 R8, c[0x0][0x380] ;  /* 0x0000e000ff087b82 */ /* 0x000e220000000a00 */
[----:B------:R-:W1:Y:S01]  /*0d30*/  LDCU.64 UR6, c[0x0][0x3a0] ;  /* 0x00007400ff0677ac */ /* 0x000e620008000a00 */
[----:B------:R-:W-:-:S04]  /*0d40*/  IMAD.WIDE.U32 R6, R21, 0x4, RZ ;  /* 0x0000000415067825 */ /* 0x000fc800078e00ff */
[----:B------:R-:W-:Y:S02]  /*0d50*/  IMAD.IADD R21, R21, 0x1, R12 ;  /* 0x0000000115157824 */ /* 0x000fe400078e020c */
[----:B------:R-:W-:-:S03]  /*0d60*/  IMAD.WIDE R6, R0, 0x4, R6 ;  /* 0x0000000400067825 */ /* 0x000fc600078e0206 */
[----:B-1----:R-:W-:Y:S01]  /*0d70*/  IADD3 R10, P1, PT, R6, UR6, RZ ;  /* 0x00000006060a7c10 */ /* 0x002fe2000ff3e0ff */
[----:B------:R-:W-:-:S03]  /*0d80*/  IMAD.MOV R6, RZ, RZ, -R12 ;  /* 0x000000ffff067224 */ /* 0x000fc600078e0a0c */
[----:B------:R-:W-:Y:S01]  /*0d90*/  IADD3.X R11, PT, PT, R7, UR7, RZ, P1, !PT ;  /* 0x00000007070b7c10 */ /* 0x000fe20008ffe4ff */
[C---:B0-----:R-:W-:Y:S01]  /*0da0*/  IMAD.WIDE.U32 R8, R16.reuse, 0x4, R8 ;  /* 0x0000000410087825 */ /* 0x041fe200078e0008 */
[----:B------:R-:W-:Y:S02]  /*0db0*/  IADD3 R16, PT, PT, R16, R12, RZ ;  /* 0x0000000c10107210 */ /* 0x000fe40007ffe0ff */
[----:B------:R-:W-:-:S05]  /*0dc0*/  IADD3 R8, P2, PT, R4, R8, RZ ;  /* 0x0000000804087210 */ /* 0x000fca0007f5e0ff */
[----:B------:R-:W-:-:S08]  /*0dd0*/  IMAD.X R9, R5, 0x1, R9, P2 ;  /* 0x0000000105097824 */ /* 0x000fd000010e0609 */
.L_x_20:
[----:B0-----:R-:W-:Y:S02]  /*0de0*/  IMAD.MOV.U32 R4, RZ, RZ, R8 ;  /* 0x000000ffff047224 */ /* 0x001fe400078e0008 */
[----:B------:R-:W-:-:S05]  /*0df0*/  IMAD.MOV.U32 R5, RZ, RZ, R9 ;  /* 0x000000ffff057224 */ /* 0x000fca00078e0009 */
[----:B------:R0:W2:Y:S01]  /*0e00*/  LDG.E R7, desc[UR4][R4.64] ;  /* 0x0000000404077981 */ /* 0x0000a2000c1e1900 */
[----:B------:R-:W-:Y:S01]  /*0e10*/  VIADD R6, R6, 0x1 ;  /* 0x0000000106067836 */ /* 0x000fe20000000000 */
[----:B------:R-:W-:-:S04]  /*0e20*/  IADD3 R8, P3, PT, R8, 0x4, RZ ;  /* 0x0000000408087810 */ /* 0x000fc80007f7e0ff */
[----:B------:R-:W-:Y:S01]  /*0e30*/  ISETP.NE.AND P1, PT, R6, RZ, PT ;  /* 0x000000ff0600720c */ /* 0x000fe20003f25270 */
[----:B------:R-:W-:Y:S02]  /*0e40*/  IMAD.X R9, RZ, RZ, R9, P3 ;  /* 0x000000ffff097224 */ /* 0x000fe400018e0609 */
[----:B0-----:R-:W-:Y:S01]  /*0e50*/  IMAD.MOV.U32 R4, RZ, RZ, R10 ;  /* 0x000000ffff047224 */ /* 0x001fe200078e000a */
[----:B------:R-:W-:Y:S02]  /*0e60*/  MOV R5, R11 ;  /* 0x0000000b00057202 */ /* 0x000fe40000000f00 */
[----:B------:R-:W-:-:S05]  /*0e70*/  IADD3 R10, P2, PT, R10, 0x4, RZ ;  /* 0x000000040a0a7810 */ /* 0x000fca0007f5e0ff */
[----:B------:R-:W-:Y:S01]  /*0e80*/  IMAD.X R11, RZ, RZ, R11, P2 ;  /* 0x000000ffff0b7224 */ /* 0x000fe200010e060b */
[----:B--2---:R0:W-:Y:S01]  /*0e90*/  STG.E desc[UR4][R4.64], R7 ;  /* 0x0000000704007986 */ /* 0x0041e2000c101904 */
[----:B------:R-:W-:Y:S06]  /*0ea0*/  @P1 BRA `(.L_x_20) ;  /* 0xfffffffc00cc1947 */ /* 0x000fec000383ffff */
.L_x_19:
[----:B------:R-:W-:Y:S05]  /*0eb0*/  BSYNC.RECONVERGENT B0 ;  /* 0x0000000000007941 */ /* 0x000fea0003800200 */
.L_x_18:
[----:B------:R-:W-:Y:S05]  /*0ec0*/  @P0 EXIT ;  /* 0x000000000000094d */ /* 0x000fea0003800000 */
[----:B------:R-:W1:Y:S01]  /*0ed0*/  LDCU.64 UR6, c[0x0][0x3a0] ;  /* 0x00007400ff0677ac */ /* 0x000e620008000a00 */
[----:B0-----:R-:W-:Y:S01]  /*0ee0*/  IMAD.WIDE.U32 R4, R21, 0x4, RZ ;  /* 0x0000000415047825 */ /* 0x001fe200078e00ff */
[----:B------:R-:W-:Y:S03]  /*0ef0*/  BSSY.RECONVERGENT B0, `(.L_x_21) ;  /* 0x000003b000007945 */ /* 0x000fe60003800200 */
[----:B------:R-:W-:Y:S01]  /*0f00*/  IMAD.WIDE R6, R0, 0x4, R4 ;  /* 0x0000000400067825 */ /* 0x000fe200078e0204 */
[----:B------:R-:W-:-:S03]  /*0f10*/  IADD3 R4, P0, PT, R2, 0x8, RZ ;  /* 0x0000000802047810 */ /* 0x000fc60007f1e0ff */
[----:B------:R-:W-:-:S05]  /*0f20*/  IMAD.IADD R5, R19, 0x1, -R16 ;  /* 0x0000000113057824 */ /* 0x000fca00078e0a10 */
[----:B------:R-:W-:Y:S02]  /*0f30*/  ISETP.GT.AND P1, PT, R5, 0xc, PT ;  /* 0x0000000c0500780c */ /* 0x000fe40003f24270 */
[----:B-1----:R-:W-:Y:S02]  /*0f40*/  IADD3 R0, P2, PT, R6, UR6, RZ ;  /* 0x0000000606007c10 */ /* 0x002fe4000ff5e0ff */
[----:B------:R-:W-:Y:S02]  /*0f50*/  IADD3.X R5, PT, PT, RZ, R3, RZ, P0, !PT ;  /* 0x00000003ff057210 */ /* 0x000fe400007fe4ff */
[----:B------:R-:W-:Y:S02]  /*0f60*/  IADD3 R2, P3, PT, R0, 0x8, RZ ;  /* 0x0000000800027810 */ /* 0x000fe40007f7e0ff */
[----:B------:R-:W-:Y:S02]  /*0f70*/  PLOP3.LUT P0, PT, PT, PT, PT, 0x80, 0x8 ;  /* 0x000000000008781c */ /* 0x000fe40003f0f070 */
[----:B------:R-:W-:-:S03]  /*0f80*/  IADD3.X R3, PT, PT, RZ, UR7, R7, P3, P2 ;  /* 0x00000007ff037c10 */ /* 0x000fc60009fe4407 */
[----:B------:R-:W-:Y:S08]  /*0f90*/  @!P1 BRA `(.L_x_22) ;  /* 0x0000000000c09947 */ /* 0x000ff00003800000 */
[----:B------:R-:W-:Y:S01]  /*0fa0*/  PLOP3.LUT P0, PT, PT, PT, PT, 0x8, 0x80 ;  /* 0x000000000080781c */ /* 0x000fe20003f0e170 */
[----:B------:R-:W-:-:S12]  /*0fb0*/  VIADD R7, R19, 0xfffffff4 ;  /* 0xfffffff413077836 */ /* 0x000fd80000000000 */
.L_x_23:
[----:B------:R-:W-:-:S05]  /*0fc0*/  IMAD.WIDE R8, R16, 0x4, R4 ;  /* 0x0000000410087825 */ /* 0x000fca00078e0204 */
[----:B------:R-:W2:Y:S04]  /*0fd0*/  LDG.E R13, desc[UR4][R8.64+-0x8] ;  /* 0xfffff804080d7981 */ /* 0x000ea8000c1e1900 */
[----:B--2---:R0:W-:Y:S04]  /*0fe0*/  STG.E desc[UR4][R2.64+-0x8], R13 ;  /* 0xfffff80d02007986 */ /* 0x0041e8000c101904 */
[----:B------:R-:W2:Y:S04]  /*0ff0*/  LDG.E R15, desc[UR4][R8.64+-0x4] ;  /* 0xfffffc04080f7981 */ /* 0x000ea8000c1e1900 */
[----:B--2---:R1:W-:Y:S04]  /*1000*/  STG.E desc[UR4][R2.64+-0x4], R15 ;  /* 0xfffffc0f02007986 */ /* 0x0043e8000c101904 */
[----:B------:R-:W2:Y:S01]  /*1010*/  LDG.E R17, desc[UR4][R8.64] ;  /* 0x0000000408117981 */ /* 0x000ea2000c1e1900 */
[----:B------:R-:W-:-:S03]  /*1020*/  VIADD R11, R16, 0x4 ;  /* 0x00000004100b7836 */ /* 0x000fc60000000000 */
[----:B--2---:R2:W-:Y:S04]  /*1030*/  STG.E desc[UR4][R2.64], R17 ;  /* 0x0000001102007986 */ /* 0x0045e8000c101904 */
[----:B------:R-:W3:Y:S01]  /*1040*/  LDG.E R21, desc[UR4][R8.64+0x4] ;  /* 0x0000040408157981 */ /* 0x000ee2000c1e1900 */
[----:B------:R-:W-:-:S03]  /*1050*/  IMAD.WIDE R10, R11, 0x4, R4 ;  /* 0x000000040b0a7825 */ /* 0x000fc600078e0204 */
[----:B---3--:R3:W-:Y:S04]  /*1060*/  STG.E desc[UR4][R2.64+0x4], R21 ;  /* 0x0000041502007986 */ /* 0x0087e8000c101904 */
[----:B------:R-:W4:Y:S04]  /*1070*/  LDG.E R23, desc[UR4][R10.64+-0x8] ;  /* 0xfffff8040a177981 */ /* 0x000f28000c1e1900 */
[----:B----4-:R4:W-:Y:S04]  /*1080*/  STG.E desc[UR4][R2.64+0x8], R23 ;  /* 0x0000081702007986 */ /* 0x0109e8000c101904 */
[----:B0-----:R-:W5:Y:S04]  /*1090*/  LDG.E R13, desc[UR4][R10.64+-0x4] ;  /* 0xfffffc040a0d7981 */ /* 0x001f68000c1e1900 */
[----:B-----5:R0:W-:Y:S04]  /*10a0*/  STG.E desc[UR4][R2.64+0xc], R13 ;  /* 0x00000c0d02007986 */ /* 0x0201e8000c101904 */
[----:B-1----:R-:W5:Y:S01]  /*10b0*/  LDG.E R15, desc[UR4][R10.64] ;  /* 0x000000040a0f7981 */ /* 0x002f62000c1e1900 */
[----:B------:R-:W-:-:S03]  /*10c0*/  VIADD R9, R16, 0x8 ;  /* 0x0000000810097836 */ /* 0x000fc60000000000 */
[----:B-----5:R1:W-:Y:S04]  /*10d0*/  STG.E desc[UR4][R2.64+0x10], R15 ;  /* 0x0000100f02007986 */ /* 0x0203e8000c101904 */
[----:B--2---:R-:W2:Y:S01]  /*10e0*/  LDG.E R17, desc[UR4][R10.64+0x4] ;  /* 0x000004040a117981 */ /* 0x004ea2000c1e1900 */
[----:B------:R-:W-:-:S03]  /*10f0*/  IMAD.WIDE R8, R9, 0x4, R4 ;  /* 0x0000000409087825 */ /* 0x000fc600078e0204 */
[----:B--2---:R2:W-:Y:S04]  /*1100*/  STG.E desc[UR4][R2.64+0x14], R17 ;  /* 0x0000141102007986 */ /* 0x0045e8000c101904 */
[----:B---3--:R-:W3:Y:S04]  /*1110*/  LDG.E R21, desc[UR4][R8.64+-0x8] ;  /* 0xfffff80408157981 */ /* 0x008ee8000c1e1900 */
[----:B---3--:R3:W-:Y:S04]  /*1120*/  STG.E desc[UR4][R2.64+0x18], R21 ;  /* 0x0000181502007986 */ /* 0x0087e8000c101904 */
[----:B----4-:R-:W4:Y:S04]  /*1130*/  LDG.E R23, desc[UR4][R8.64+-0x4] ;  /* 0xfffffc0408177981 */ /* 0x010f28000c1e1900 */
[----:B----4-:R4:W-:Y:S04]  /*1140*/  STG.E desc[UR4][R2.64+0x1c], R23 ;  /* 0x00001c1702007986 */ /* 0x0109e8000c101904 */
[----:B0-----:R-:W5:Y:S01]  /*1150*/  LDG.E R13, desc[UR4][R8.64] ;  /* 0x00000004080d7981 */ /* 0x001f62000c1e1900 */
[----:B------:R-:W-:-:S03]  /*1160*/  VIADD R11, R16, 0xc ;  /* 0x0000000c100b7836 */ /* 0x000fc60000000000 */
[----:B-----5:R0:W-:Y:S04]  /*1170*/  STG.E desc[UR4][R2.64+0x20], R13 ;  /* 0x0000200d02007986 */ /* 0x0201e8000c101904 */
[----:B-1----:R-:W5:Y:S01]  /*1180*/  LDG.E R15, desc[UR4][R8.64+0x4] ;  /* 0x00000404080f7981 */ /* 0x002f62000c1e1900 */
[----:B------:R-:W-:-:S03]  /*1190*/  IMAD.WIDE R10, R11, 0x4, R4 ;  /* 0x000000040b0a7825 */ /* 0x000fc600078e0204 */
[----:B-----5:R-:W-:Y:S04]  /*11a0*/  STG.E desc[UR4][R2.64+0x24], R15 ;  /* 0x0000240f02007986 */ /* 0x020fe8000c101904 */
[----:B--2---:R-:W2:Y:S04]  /*11b0*/  LDG.E R17, desc[UR4][R10.64+-0x8] ;  /* 0xfffff8040a117981 */ /* 0x004ea8000c1e1900 */
[----:B--2---:R-:W-:Y:S04]  /*11c0*/  STG.E desc[UR4][R2.64+0x28], R17 ;  /* 0x0000281102007986 */ /* 0x004fe8000c101904 */
[----:B---3--:R-:W2:Y:S04]  /*11d0*/  LDG.E R21, desc[UR4][R10.64+-0x4] ;  /* 0xfffffc040a157981 */ /* 0x008ea8000c1e1900 */
[----:B--2---:R-:W-:Y:S04]  /*11e0*/  STG.E desc[UR4][R2.64+0x2c], R21 ;  /* 0x00002c1502007986 */ /* 0x004fe8000c101904 */
[----:B----4-:R-:W2:Y:S01]  /*11f0*/  LDG.E R23, desc[UR4][R10.64] ;  /* 0x000000040a177981 */ /* 0x010ea2000c1e1900 */
[----:B------:R-:W-:-:S04]  /*1200*/  IADD3 R16, PT, PT, R16, 0x10, RZ ;  /* 0x0000001010107810 */ /* 0x000fc80007ffe0ff */
[----:B------:R-:W-:Y:S02]  /*1210*/  ISETP.GE.AND P1, PT, R16, R7, PT ;  /* 0x000000071000720c */ /* 0x000fe40003f26270 */
[----:B------:R-:W-:Y:S01]  /*1220*/  IADD3 R0, P2, PT, R2, 0x40, RZ ;  /* 0x0000004002007810 */ /* 0x000fe20007f5e0ff */
[----:B--2---:R-:W-:Y:S04]  /*1230*/  STG.E desc[UR4][R2.64+0x30], R23 ;  /* 0x0000301702007986 */ /* 0x004fe8000c101904 */
[----:B0-----:R-:W2:Y:S01]  /*1240*/  LDG.E R13, desc[UR4][R10.64+0x4] ;  /* 0x000004040a0d7981 */ /* 0x001ea2000c1e1900 */
[----:B------:R-:W-:-:S03]  /*1250*/  IMAD.X R9, RZ, RZ, R3, P2 ;  /* 0x000000ffff097224 */ /* 0x000fc600010e0603 */
[----:B--2---:R0:W-:Y:S02]  /*1260*/  STG.E desc[UR4][R2.64+0x34], R13 ;  /* 0x0000340d02007986 */ /* 0x0041e4000c101904 */
[----:B0-----:R-:W-:Y:S02]  /*1270*/  IMAD.MOV.U32 R2, RZ, RZ, R0 ;  /* 0x000000ffff027224 */ /* 0x001fe400078e0000 */
[----:B------:R-:W-:Y:S01]  /*1280*/  IMAD.MOV.U32 R3, RZ, RZ, R9 ;  /* 0x000000ffff037224 */ /* 0x000fe200078e0009 */
[----:B------:R-:W-:Y:S06]  /*1290*/  @!P1 BRA `(.L_x_23) ;  /* 0xfffffffc00489947 */ /* 0x000fec000383ffff */
.L_x_22:
[----:B------:R-:W-:Y:S05]  /*12a0*/  BSYNC.RECONVERGENT B0 ;  /* 0x0000000000007941 */ /* 0x000fea0003800200 */
.L_x_21:
[----:B------:R-:W-:Y:S01]  /*12b0*/  IMAD.IADD R0, R19, 0x1, -R16 ;  /* 0x0000000113007824 */ /* 0x000fe200078e0a10 */
[----:B------:R-:W-:Y:S04]  /*12c0*/  BSSY.RECONVERGENT B0, `(.L_x_24) ;  /* 0x000001c000007945 */ /* 0x000fe80003800200 */
[----:B------:R-:W-:-:S13]  /*12d0*/  ISETP.GT.AND P1, PT, R0, 0x4, PT ;  /* 0x000000040000780c */ /* 0x000fda0003f24270 */
[----:B------:R-:W-:Y:S05]  /*12e0*/  @!P1 BRA `(.L_x_25) ;  /* 0x0000000000649947 */ /* 0x000fea0003800000 */
[----:B------:R-:W-:-:S05]  /*12f0*/  IMAD.WIDE R6, R16, 0x4, R4 ;  /* 0x0000000410067825 */ /* 0x000fca00078e0204 */
[----:B------:R-:W2:Y:S04]  /*1300*/  LDG.E R11, desc[UR4][R6.64+-0x8] ;  /* 0xfffff804060b7981 */ /* 0x000ea8000c1e1900 */
[----:B--2---:R0:W-:Y:S04]  /*1310*/  STG.E desc[UR4][R2.64+-0x8], R11 ;  /* 0xfffff80b02007986 */ /* 0x0041e8000c101904 */
[----:B------:R-:W2:Y:S04]  /*1320*/  LDG.E R13, desc[UR4][R6.64+-0x4] ;  /* 0xfffffc04060d7981 */ /* 0x000ea8000c1e1900 */
[----:B--2---:R1:W-:Y:S04]  /*1330*/  STG.E desc[UR4][R2.64+-0x4], R13 ;  /* 0xfffffc0d02007986 */ /* 0x0043e8000c101904 */
[----:B------:R-:W2:Y:S01]  /*1340*/  LDG.E R15, desc[UR4][R6.64] ;  /* 0x00000004060f7981 */ /* 0x000ea2000c1e1900 */
[----:B------:R-:W-:-:S03]  /*1350*/  IADD3 R9, PT, PT, R16, 0x4, RZ ;  /* 0x0000000410097810 */ /* 0x000fc60007ffe0ff */
[----:B--2---:R2:W-:Y:S04]  /*1360*/  STG.E desc[UR4][R2.64], R15 ;  /* 0x0000000f02007986 */ /* 0x0045e8000c101904 */
[----:B------:R-:W3:Y:S01]  /*1370*/  LDG.E R17, desc[UR4][R6.64+0x4] ;  /* 0x0000040406117981 */ /* 0x000ee2000c1e1900 */
[----:B------:R-:W-:-:S03]  /*1380*/  IMAD.WIDE R8, R9, 0x4, R4 ;  /* 0x0000000409087825 */ /* 0x000fc600078e0204 */
[----:B---3--:R-:W-:Y:S04]  /*1390*/  STG.E desc[UR4][R2.64+0x4], R17 ;  /* 0x0000041102007986 */ /* 0x008fe8000c101904 */
[----:B------:R-:W3:Y:S04]  /*13a0*/  LDG.E R21, desc[UR4][R8.64+-0x8] ;  /* 0xfffff80408157981 */ /* 0x000ee8000c1e1900 */
[----:B---3--:R-:W-:Y:S04]  /*13b0*/  STG.E desc[UR4][R2.64+0x8], R21 ;  /* 0x0000081502007986 */ /* 0x008fe8000c101904 */
[----:B0-----:R-:W3:Y:S04]  /*13c0*/  LDG.E R11, desc[UR4][R8.64+-0x4] ;  /* 0xfffffc04080b7981 */ /* 0x001ee8000c1e1900 */
[----:B---3--:R-:W-:Y:S04]  /*13d0*/  STG.E desc[UR4][R2.64+0xc], R11 ;  /* 0x00000c0b02007986 */ /* 0x008fe8000c101904 */
[----:B-1----:R-:W3:Y:S01]  /*13e0*/  LDG.E R13, desc[UR4][R8.64] ;  /* 0x00000004080d7981 */ /* 0x002ee2000c1e1900 */
[----:B------:R-:W-:-:S03]  /*13f0*/  IADD3 R0, P1, PT, R2, 0x20, RZ ;  /* 0x0000002002007810 */ /* 0x000fc60007f3e0ff */
[----:B---3--:R-:W-:Y:S04]  /*1400*/  STG.E desc[UR4][R2.64+0x10], R13 ;  /* 0x0000100d02007986 */ /* 0x008fe8000c101904 */
[----:B--2---:R-:W2:Y:S01]  /*1410*/  LDG.E R15, desc[UR4][R8.64+0x4] ;  /* 0x00000404080f7981 */ /* 0x004ea2000c1e1900 */
[----:B------:R-:W-:Y:S01]  /*1420*/  IMAD.X R7, RZ, RZ, R3, P1 ;  /* 0x000000ffff077224 */ /* 0x000fe200008e0603 */
[----:B------:R-:W-:Y:S01]  /*1430*/  PLOP3.LUT P0, PT, PT, PT, PT, 0x8, 0x80 ;  /* 0x000000000080781c */ /* 0x000fe20003f0e170 */
[----:B------:R-:W-:Y:S01]  /*1440*/  VIADD R16, R16, 0x8 ;  /* 0x0000000810107836 */ /* 0x000fe20000000000 */
[----:B--2---:R0:W-:Y:S02]  /*1450*/  STG.E desc[UR4][R2.64+0x14], R15 ;  /* 0x0000140f02007986 */ /* 0x0041e4000c101904 */
[----:B0-----:R-:W-:-:S02]  /*1460*/  IMAD.MOV.U32 R2, RZ, RZ, R0 ;  /* 0x000000ffff027224 */ /* 0x001fc400078e0000 */
[----:B------:R-:W-:-:S07]  /*1470*/  IMAD.MOV.U32 R3, RZ, RZ, R7 ;  /* 0x000000ffff037224 */ /* 0x000fce00078e0007 */
.L_x_25:
[----:B------:R-:W-:Y:S05]  /*1480*/  BSYNC.RECONVERGENT B0 ;  /* 0x0000000000007941 */ /* 0x000fea0003800200 */
.L_x_24:
[----:B------:R-:W-:-:S13]  /*1490*/  ISETP.LT.OR P0, PT, R16, R19, P0 ;  /* 0x000000131000720c */ /* 0x000fda0000701670 */
[----:B------:R-:W-:Y:S05]  /*14a0*/  @!P0 EXIT ;  /* 0x000000000000894d */ /* 0x000fea0003800000 */
[----:B------:R-:W-:-:S05]  /*14b0*/  IMAD.WIDE R4, R16, 0x4, R4 ;  /* 0x0000000410047825 */ /* 0x000fca00078e0204 */
[----:B------:R-:W2:Y:S04]  /*14c0*/  LDG.E R7, desc[UR4][R4.64+-0x8] ;  /* 0xfffff80404077981 */ /* 0x000ea8000c1e1900 */
[----:B--2---:R-:W-:Y:S04]  /*14d0*/  STG.E desc[UR4][R2.64+-0x8], R7 ;  /* 0xfffff80702007986 */ /* 0x004fe8000c101904 */
[----:B------:R-:W2:Y:S04]  /*14e0*/  LDG.E R9, desc[UR4][R4.64+-0x4] ;  /* 0xfffffc0404097981 */ /* 0x000ea8000c1e1900 */
[----:B--2---:R-:W-:Y:S04]  /*14f0*/  STG.E desc[UR4][R2.64+-0x4], R9 ;  /* 0xfffffc0902007986 */ /* 0x004fe8000c101904 */
[----:B------:R-:W2:Y:S04]  /*1500*/  LDG.E R11, desc[UR4][R4.64] ;  /* 0x00000004040b7981 */ /* 0x000ea8000c1e1900 */
[----:B--2---:R-:W-:Y:S04]  /*1510*/  STG.E desc[UR4][R2.64], R11 ;  /* 0x0000000b02007986 */ /* 0x004fe8000c101904 */
[----:B------:R-:W2:Y:S04]  /*1520*/  LDG.E R13, desc[UR4][R4.64+0x4] ;  /* 0x00000404040d7981 */ /* 0x000ea8000c1e1900 */
[----:B--2---:R-:W-:Y:S01]  /*1530*/  STG.E desc[UR4][R2.64+0x4], R13 ;  /* 0x0000040d02007986 */ /* 0x004fe2000c101904 */
[----:B------:R-:W-:Y:S05]  /*1540*/  EXIT ;  /* 0x000000000000794d */ /* 0x000fea0003800000 */
.L_x_17:
[----:B------:R-:W-:-:S13]  /*1550*/  ISETP.GE.AND P0, PT, R23, R18, PT ;  /* 0x000000121700720c */ /* 0x000fda0003f06270 */
[----:B------:R-:W-:Y:S05]  /*1560*/  @P0 EXIT ;  /* 0x000000000000094d */ /* 0x000fea0003800000 */
[----:B------:R-:W-:Y:S01]  /*1570*/  IADD3 R15, PT, PT, R14, R15, RZ ;  /* 0x0000000f0e0f7210 */ /* 0x000fe20007ffe0ff */
[----:B------:R-:W-:Y:S01]  /*1580*/  BSSY.RECONVERGENT B0, `(.L_x_26) ;  /* 0x000001d000007945 */ /* 0x000fe20003800200 */
[----:B------:R-:W-:Y:S01]  /*1590*/  IADD3 R2, PT, PT, R17, R0, R23 ;  /* 0x0000000011027210 */ /* 0x000fe20007ffe017 */
[----:B------:R-:W-:-:S04]  /*15a0*/  IMAD.IADD R17, R23, 0x1, R17 ;  /* 0x0000000117117824 */ /* 0x000fc800078e0211 */
[----:B------:R-:W-:Y:S01]  /*15b0*/  IMAD.IADD R2, R15, 0x1, -R2 ;  /* 0x000000010f027824 */ /* 0x000fe200078e0a02 */
[----:B------:R-:W-:-:S04]  /*15c0*/  IADD3 R17, PT, PT, R17, R0, -R15 ;  /* 0x0000000011117210 */ /* 0x000fc80007ffe80f */
[----:B--2---:R-:W-:Y:S02]  /*15d0*/  LOP3.LUT P1, R8, R2, 0x3, RZ, 0xc0, !PT ;  /* 0x0000000302087812 */ /* 0x004fe4000782c0ff */
[----:B------:R-:W-:-:S11]  /*15e0*/  ISETP.GT.U32.AND P0, PT, R17, -0x4, PT ;  /* 0xfffffffc1100780c */ /* 0x000fd60003f04070 */
[----:B------:R-:W-:Y:S05]  /*15f0*/  @!P1 BRA `(.L_x_27) ;  /* 0x0000000000549947 */ /* 0x000fea0003800000 */
[----:B------:R-:W0:Y:S01]  /*1600*/  LDCU.64 UR8, c[0x0][0x390] ;  /* 0x00007200ff0877ac */ /* 0x000e220008000a00 */
[----:B------:R-:W-:Y:S01]  /*1610*/  IMAD.WIDE R2, R0, 0x4, RZ ;  /* 0x0000000400027825 */ /* 0x000fe200078e02ff */
[----:B------:R-:W1:Y:S03]  /*1620*/  LDCU.64 UR6, c[0x0][0x3a0] ;  /* 0x00007400ff0677ac */ /* 0x000e660008000a00 */
[----:B------:R-:W-:-:S04]  /*1630*/  IMAD.WIDE.U32 R6, R21, 0x4, R2 ;  /* 0x0000000415067825 */ /* 0x000fc800078e0002 */
[--C-:B------:R-:W-:Y:S02]  /*1640*/  IMAD.IADD R21, R21, 0x1, R8.reuse ;  /* 0x0000000115157824 */ /* 0x100fe400078e0208 */
[----:B------:R-:W-:Y:S01]  /*1650*/  IMAD.MOV R8, RZ, RZ, -R8 ;  /* 0x000000ffff087224 */ /* 0x000fe200078e0a08 */
[----:B0-----:R-:W-:Y:S02]  /*1660*/  IADD3 R2, P2, P3, -R4, UR8, R2 ;  /* 0x0000000804027c10 */ /* 0x001fe4000fb5e102 */
[----:B-1----:R-:W-:Y:S02]  /*1670*/  IADD3 R10, P1, PT, R6, UR6, RZ ;  /* 0x00000006060a7c10 */ /* 0x002fe4000ff3e0ff */
[----:B------:R-:W-:Y:S02]  /*1680*/  IADD3.X R3, PT, PT, ~R5, UR9, R3, P2, P3 ;  /* 0x0000000905037c10 */ /* 0x000fe400097e6503 */
[----:B------:R-:W-:-:S09]  /*1690*/  IADD3.X R11, PT, PT, R7, UR7, RZ, P1, !PT ;  /* 0x00000007070b7c10 */ /* 0x000fd20008ffe4ff */
.L_x_28:
[----:B0-----:R-:W-:-:S05]  /*16a0*/  IMAD.WIDE R6, R23, 0x4, R2 ;  /* 0x0000000417067825 */ /* 0x001fca00078e0202 */
[----:B------:R0:W2:Y:S01]  /*16b0*/  LDG.E R9, desc[UR4][R6.64] ;  /* 0x0000000406097981 */ /* 0x0000a2000c1e1900 */
[----:B------:R-:W-:Y:S02]  /*16c0*/  VIADD R8, R8, 0x1 ;  /* 0x0000000108087836 */ /* 0x000fe40000000000 */
[----:B------:R-:W-:-:S03]  /*16d0*/  VIADD R23, R23, 0x1 ;  /* 0x0000000117177836 */ /* 0x000fc60000000000 */
[----:B------:R-:W-:Y:S02]  /*16e0*/  ISETP.NE.AND P1, PT, R8, RZ, PT ;  /* 0x000000ff0800720c */ /* 0x000fe40003f25270 */
[----:B0-----:R-:W-:Y:S01]  /*16f0*/  MOV R6, R10 ;  /* 0x0000000a00067202 */ /* 0x001fe20000000f00 */
[----:B------:R-:W-:Y:S01]  /*1700*/  IMAD.MOV.U32 R7, RZ, RZ, R11 ;  /* 0x000000ffff077224 */ /* 0x000fe200078e000b */
[----:B------:R-:W-:-:S05]  /*1710*/  IADD3 R10, P2, PT, R10, 0x4, RZ ;  /* 0x000000040a0a7810 */ /* 0x000fca0007f5e0ff */
[----:B------:R-:W-:Y:S01]  /*1720*/  IMAD.X R11, RZ, RZ, R11, P2 ;  /* 0x000000ffff0b7224 */ /* 0x000fe200010e060b */
[----:B--2---:R0:W-:Y:S03]  /*1730*/  STG.E desc[UR4][R6.64], R9 ;  /* 0x0000000906007986 */ /* 0x0041e6000c101904 */
[----:B------:R-:W-:Y:S05]  /*1740*/  @P1 BRA `(.L_x_28) ;  /* 0xfffffffc00d41947 */ /* 0x000fea000383ffff */
.L_x_27:
[----:B------:R-:W-:Y:S05]  /*1750*/  BSYNC.RECONVERGENT B0 ;  /* 0x0000000000007941 */ /* 0x000fea0003800200 */
.L_x_26:
[----:B------:R-:W-:Y:S05]  /*1760*/  @P0 EXIT ;  /* 0x000000000000094d */ /* 0x000fea0003800000 */
[----:B------:R-:W1:Y:S01]  /*1770*/  LDCU.64 UR6, c[0x0][0x390] ;  /* 0x00007200ff0677ac */ /* 0x000e620008000a00 */
[----:B0-----:R-:W-:Y:S01]  /*1780*/  IMAD.WIDE R6, R0, 0x4, RZ ;  /* 0x0000000400067825 */ /* 0x001fe200078e02ff */
[----:B------:R-:W-:Y:S01]  /*1790*/  IADD3 R0, PT, PT, R18, -R23, RZ ;  /* 0x8000001712007210 */ /* 0x000fe20007ffe0ff */
[----:B------:R-:W-:Y:S01]  /*17a0*/  BSSY.RECONVERGENT B0, `(.L_x_29) ;  /* 0x000003d000007945 */ /* 0x000fe20003800200 */
[----:B------:R-:W0:Y:S01]  /*17b0*/  LDCU.64 UR8, c[0x0][0x3a0] ;  /* 0x00007400ff0877ac */ /* 0x000e220008000a00 */
[----:B------:R-:W-:Y:S01]  /*17c0*/  IMAD.WIDE.U32 R2, R21, 0x4, R6 ;  /* 0x0000000415027825 */ /* 0x000fe200078e0006 */
[----:B-1----:R-:W-:-:S04]  /*17d0*/  IADD3 R4, P1, P2, -R4, UR6, R6 ;  /* 0x0000000604047c10 */ /* 0x002fc8000fa3e106 */
[----:B------:R-:W-:Y:S02]  /*17e0*/  IADD3.X R5, PT, PT, ~R5, UR7, R7, P1, P2 ;  /* 0x0000000705057c10 */ /* 0x000fe40008fe4507 */
[----:B------:R-:W-:Y:S02]  /*17f0*/  ISETP.GT.AND P1, PT, R0, 0xc, PT ;  /* 0x0000000c0000780c */ /* 0x000fe40003f24270 */
[----:B0-----:R-:W-:Y:S02]  /*1800*/  IADD3 R2, P0, PT, R2, UR8, RZ ;  /* 0x0000000802027c10 */ /* 0x001fe4000ff1e0ff */
[----:B------:R-:W-:Y:S02]  /*1810*/  IADD3 R4, P2, PT, R4, 0x8, RZ ;  /* 0x0000000804047810 */ /* 0x000fe40007f5e0ff */
[----:B------:R-:W-:-:S03]  /*1820*/  IADD3 R2, P3, PT, R2, 0x8, RZ ;  /* 0x0000000802027810 */ /* 0x000fc60007f7e0ff */
[----:B------:R-:W-:Y:S01]  /*1830*/  IMAD.X R5, RZ, RZ, R5, P2 ;  /* 0x000000ffff057224 */ /* 0x000fe200010e0605 */
[----:B------:R-:W-:Y:S02]  /*1840*/  IADD3.X R3, PT, PT, RZ, UR9, R3, P3, P0 ;  /* 0x00000009ff037c10 */ /* 0x000fe40009fe0403 */
[----:B------:R-:W-:Y:S01]  /*1850*/  PLOP3.LUT P0, PT, PT, PT, PT, 0x80, 0x8 ;  /* 0x000000000008781c */ /* 0x000fe20003f0f070 */
[----:B------:R-:W-:-:S12]  /*1860*/  @!P1 BRA `(.L_x_30) ;  /* 0x0000000000c09947 */ /* 0x000fd80003800000 */
[----:B------:R-:W-:Y:S01]  /*1870*/  PLOP3.LUT P0, PT, PT, PT, PT, 0x8, 0x80 ;  /* 0x000000000080781c */ /* 0x000fe20003f0e170 */
[----:B------:R-:W-:-:S12]  /*1880*/  VIADD R0, R18, 0xfffffff4 ;  /* 0xfffffff412007836 */ /* 0x000fd80000000000 */
.L_x_31:
        /* <DEDUP_REMOVED lines=26> */
[----:B------:R-:W-:-:S03]  /*1a30*/  IADD3 R9, PT, PT, R23, 0xc, RZ ;  /* 0x0000000c17097810 */ /* 0x000fc60007ffe0ff */
        /* <DEDUP_REMOVED lines=9> */
[----:B------:R-:W-:-:S05]  /*1ad0*/  VIADD R23, R23, 0x10 ;  /* 0x0000001017177836 */ /* 0x000fca0000000000 */
[----:B------:R-:W-:Y:S02]  /*1ae0*/  ISETP.GE.AND P1, PT, R23, R0, PT ;  /* 0x000000001700720c */ /* 0x000fe40003f26270 */
[----:B------:R-:W-:Y:S01]  /*1af0*/  IADD3 R6, P2, PT, R2, 0x40, RZ ;  /* 0x0000004002067810 */ /* 0x000fe20007f5e0ff */
[----:B--2---:R-:W-:Y:S04]  /*1b00*/  STG.E desc[UR4][R2.64+0x30], R19 ;  /* 0x0000301302007986 */ /* 0x004fe8000c101904 */
[----:B0-----:R-:W2:Y:S01]  /*1b10*/  LDG.E R11, desc[UR4][R8.64+0x4] ;  /* 0x00000404080b7981 */ /* 0x001ea2000c1e1900 */
[----:B------:R-:W-:-:S03]  /*1b20*/  IMAD.X R7, RZ, RZ, R3, P2 ;  /* 0x000000ffff077224 */ /* 0x000fc600010e0603 */
[----:B--2---:R0:W-:Y:S02]  /*1b30*/  STG.E desc[UR4][R2.64+0x34], R11 ;  /* 0x0000340b02007986 */ /* 0x0041e4000c101904 */
[----:B0-----:R-:W-:Y:S01]  /*1b40*/  IMAD.MOV.U32 R2, RZ, RZ, R6 ;  /* 0x000000ffff027224 */ /* 0x001fe200078e0006 */
[----:B------:R-:W-:Y:S01]  /*1b50*/  MOV R3, R7 ;  /* 0x0000000700037202 */ /* 0x000fe20000000f00 */
[----:B------:R-:W-:Y:S06]  /*1b60*/  @!P1 BRA `(.L_x_31) ;  /* 0xfffffffc00489947 */ /* 0x000fec000383ffff */
.L_x_30:
[----:B------:R-:W-:Y:S05]  /*1b70*/  BSYNC.RECONVERGENT B0 ;  /* 0x0000000000007941 */ /* 0x000fea0003800200 */
.L_x_29:
        /* <DEDUP_REMOVED lines=24> */
[----:B------:R-:W-:Y:S02]  /*1d00*/  PLOP3.LUT P0, PT, PT, PT, PT, 0x8, 0x80 ;  /* 0x000000000080781c */ /* 0x000fe40003f0e170 */
[----:B------:R-:W-:Y:S01]  /*1d10*/  IADD3 R23, PT, PT, R23, 0x8, RZ ;  /* 0x0000000817177810 */ /* 0x000fe20007ffe0ff */
[----:B--2---:R0:W-:Y:S02]  /*1d20*/  STG.E desc[UR4][R2.64+0x14], R15 ;  /* 0x0000140f02007986 */ /* 0x0041e4000c101904 */
[----:B0-----:R-:W-:-:S02]  /*1d30*/  IMAD.MOV.U32 R2, RZ, RZ, R0 ;  /* 0x000000ffff027224 */ /* 0x001fc400078e0000 */
[----:B------:R-:W-:-:S07]  /*1d40*/  IMAD.MOV.U32 R3, RZ, RZ, R7 ;  /* 0x000000ffff037224 */ /* 0x000fce00078e0007 */
.L_x_33:
[----:B------:R-:W-:Y:S05]  /*1d50*/  BSYNC.RECONVERGENT B0 ;  /* 0x0000000000007941 */ /* 0x000fea0003800200 */
.L_x_32:
        /* <DEDUP_REMOVED lines=12> */
.L_x_34:
[----:B------:R-:W-:-:S00]  /*1e20*/  BRA `(.L_x_34) ;  /* 0xfffffffc00fc7947 */ /* 0x000fc0000383ffff */
[----:B------:R-:W-:-:S00]  /*1e30*/  NOP ;  /* 0x0000000000007918 */ /* 0x000fc00000000000 */
        /* <DEDUP_REMOVED lines=12> */
.L_x_35:


//--------------------- .nv.shared.reserved.0     --------------------------
	.section	.nv.shared.reserved.0,"aw",@nobits
	.weak		__nv_reservedSMEM_offset_0_alias
	.size		__nv_reservedSMEM_offset_0_alias, 0, 64
	.other		__nv_reservedSMEM_offset_0_alias,@"STO_CUDA_RESERVED_SHARED STV_DEFAULT"
__nv_reservedSMEM_offset_0_alias:
	.zero		0
	.zero		64


//--------------------- .nv.constant0._Z16MergeBasicKernelPiiS_iS_ --------------------------
	.section	.nv.constant0._Z16MergeBasicKernelPiiS_iS_,"a",@progbits
	.sectionflags	@""
	.align	4
.nv.constant0._Z16MergeBasicKernelPiiS_iS_:
	.zero		936


//--------------------- SYMBOLS --------------------------

	.type		.nv.reservedSmem.offset0,@object
	.size		.nv.reservedSmem.offset0,0x4
